	.target	sm_100a

	.elftype	@"ET_EXEC"


//--------------------- .note.nv.tkinfo           --------------------------
	.section	.note.nv.tkinfo,"",@"SHT_NOTE"
	.sectionflags	@"SHF_NOTE_NV_TKINFO"
	.tkinfo
        /*0018*/ 	.word	0x00000002
        /*0030*/ 	.string	""
        /*0030*/ 	.string	"ptxas"
        /*0030*/ 	.string	"Cuda compilation tools, release 13.0, V13.0.88"
        /*0030*/ 	.string	"Build cuda_13.0.r13.0/compiler.36424714_0"
        /*0030*/ 	.string	"-arch sm_100a -m 64 "



//--------------------- .note.nv.cuinfo           --------------------------
	.section	.note.nv.cuinfo,"",@"SHT_NOTE"
	.sectionflags	@"SHF_NOTE_NV_CUINFO"
        /*0018*/ 	.short	0x0002
        /*001a*/ 	.short	0x0064
        /*001c*/ 	.short	0x0082
	.zero		2


//--------------------- .nv.info                  --------------------------
	.section	.nv.info,"",@"SHT_CUDA_INFO"
	.align	4


	//----- nvinfo : EIATTR_REGCOUNT
	.align		4
        /*0000*/ 	.byte	0x04, 0x2f
        /*0002*/ 	.short	(.L_19 - .L_18)
	.align		4
.L_18:
        /*0004*/ 	.word	index@(_ZN7cutlass13device_kernelINS_4gemm6kernel13GemmUniversalIN4cute5tupleIJiiiiEEENS1_10collective13CollectiveMmaINS1_35MainloopSm100TmaUmmaWarpSpecializedILi32ELi2ELi4ENS5_IJNS4_1CILi2EEENSA_ILi1EEESC_EEEEENS5_IJNSA_ILi256EEENSA_ILi128EEENSA_ILi16EEEEEENS_10bfloat16_tENS5_IJlSC_lEEESJ_SK_NS4_8TiledMMAINS4_8MMA_AtomIJNS4_26SM100_MMA_F16BF16_2x1SM_SSISJ_SJ_fLi256ELi128ELNS4_4UMMA5MajorE0ELSP_0ELNSO_7ScaleInE0ELSQ_0EEEEEENS4_6LayoutINS5_IJSC_SC_SC_EEENS5_IJNSA_ILi0EEESV_SV_EEEEENS5_IJNS4_10UnderscoreESY_SY_EEEEENS4_18SM100_TMA_2SM_LOADENS4_14ComposedLayoutINS4_7SwizzleILi1ELi4ELi3EEENS4_18smem_ptr_flag_bitsILi16EEENST_INS5_IJNSA_ILi8EEESH_EEENS5_IJSH_SC_EEEEEEEvNS4_8identityES11_S1B_vS1C_EENS_8epilogue10collective18CollectiveEpilogueINS1E_23Sm100TmaWarpSpecializedILi4ELi2ELi32ELb1ELb0EEEJNS5_IJSG_SG_SH_EEENS5_IJNST_ISG_SC_EENST_INSA_ILi32EEESC_EEEEESJ_SK_SJ_SK_NS1E_6fusion15FusionCallbacksIS1I_NS1O_17LinearCombinationISJ_fSJ_fLNS_15FloatRoundStyleE2EEES1J_S1N_JEEENS4_5SM1004TMEM4LOAD26SM100_TMEM_LOAD_32dp32b32xENS4_13SM90_TMA_LOADENS12_INS13_ILi2ELi4ELi3EEES16_NST_INS5_IJS17_S1L_EEENS5_IJS1L_SC_EEEEEEENS4_39AutoVectorizingCopyWithAssumedAlignmentILi128EEENS4_14SM90_TMA_STOREES23_S25_S25_EEEvvEEEEvNT_6ParamsE)
        /*0008*/ 	.word	0x00000073


	//----- nvinfo : EIATTR_FRAME_SIZE
	.align		4
.L_19:
        /*000c*/ 	.byte	0x04, 0x11
        /*000e*/ 	.short	(.L_21 - .L_20)
	.align		4
.L_20:
        /*0010*/ 	.word	index@($__internal_2_$__cuda_sm10x_tcgen05_guardrail_trap_unallocated_columns_being_dealloced)
        /*0014*/ 	.word	0x00000000


	//----- nvinfo : EIATTR_FRAME_SIZE
	.align		4
.L_21:
        /*0018*/ 	.byte	0x04, 0x11
        /*001a*/ 	.short	(.L_23 - .L_22)
	.align		4
.L_22:
        /*001c*/ 	.word	index@($__internal_1_$__cuda_sm10x_tcgen05_guardrail_trap_phase_invalid_during_alloc)
        /*0020*/ 	.word	0x00000000


	//----- nvinfo : EIATTR_FRAME_SIZE
	.align		4
.L_23:
        /*0024*/ 	.byte	0x04, 0x11
        /*0026*/ 	.short	(.L_25 - .L_24)
	.align		4
.L_24:
        /*0028*/ 	.word	index@($__internal_0_$__cuda_sm10x_tcgen05_guardrail_trap_col_being_dealloced_not_returned_by_alloc)
        /*002c*/ 	.word	0x00000000


	//----- nvinfo : EIATTR_FRAME_SIZE
	.align		4
.L_25:
        /*0030*/ 	.byte	0x04, 0x11
        /*0032*/ 	.short	(.L_27 - .L_26)
	.align		4
.L_26:
        /*0034*/ 	.word	index@(_ZN7cutlass13device_kernelINS_4gemm6kernel13GemmUniversalIN4cute5tupleIJiiiiEEENS1_10collective13CollectiveMmaINS1_35MainloopSm100TmaUmmaWarpSpecializedILi32ELi2ELi4ENS5_IJNS4_1CILi2EEENSA_ILi1EEESC_EEEEENS5_IJNSA_ILi256EEENSA_ILi128EEENSA_ILi16EEEEEENS_10bfloat16_tENS5_IJlSC_lEEESJ_SK_NS4_8TiledMMAINS4_8MMA_AtomIJNS4_26SM100_MMA_F16BF16_2x1SM_SSISJ_SJ_fLi256ELi128ELNS4_4UMMA5MajorE0ELSP_0ELNSO_7ScaleInE0ELSQ_0EEEEEENS4_6LayoutINS5_IJSC_SC_SC_EEENS5_IJNSA_ILi0EEESV_SV_EEEEENS5_IJNS4_10UnderscoreESY_SY_EEEEENS4_18SM100_TMA_2SM_LOADENS4_14ComposedLayoutINS4_7SwizzleILi1ELi4ELi3EEENS4_18smem_ptr_flag_bitsILi16EEENST_INS5_IJNSA_ILi8EEESH_EEENS5_IJSH_SC_EEEEEEEvNS4_8identityES11_S1B_vS1C_EENS_8epilogue10collective18CollectiveEpilogueINS1E_23Sm100TmaWarpSpecializedILi4ELi2ELi32ELb1ELb0EEEJNS5_IJSG_SG_SH_EEENS5_IJNST_ISG_SC_EENST_INSA_ILi32EEESC_EEEEESJ_SK_SJ_SK_NS1E_6fusion15FusionCallbacksIS1I_NS1O_17LinearCombinationISJ_fSJ_fLNS_15FloatRoundStyleE2EEES1J_S1N_JEEENS4_5SM1004TMEM4LOAD26SM100_TMEM_LOAD_32dp32b32xENS4_13SM90_TMA_LOADENS12_INS13_ILi2ELi4ELi3EEES16_NST_INS5_IJS17_S1L_EEENS5_IJS1L_SC_EEEEEEENS4_39AutoVectorizingCopyWithAssumedAlignmentILi128EEENS4_14SM90_TMA_STOREES23_S25_S25_EEEvvEEEEvNT_6ParamsE)
        /*0038*/ 	.word	0x00000000


	//----- nvinfo : EIATTR_MIN_STACK_SIZE
	.align		4
.L_27:
        /*003c*/ 	.byte	0x04, 0x12
        /*003e*/ 	.short	(.L_29 - .L_28)
	.align		4
.L_28:
        /*0040*/ 	.word	index@(_ZN7cutlass13device_kernelINS_4gemm6kernel13GemmUniversalIN4cute5tupleIJiiiiEEENS1_10collective13CollectiveMmaINS1_35MainloopSm100TmaUmmaWarpSpecializedILi32ELi2ELi4ENS5_IJNS4_1CILi2EEENSA_ILi1EEESC_EEEEENS5_IJNSA_ILi256EEENSA_ILi128EEENSA_ILi16EEEEEENS_10bfloat16_tENS5_IJlSC_lEEESJ_SK_NS4_8TiledMMAINS4_8MMA_AtomIJNS4_26SM100_MMA_F16BF16_2x1SM_SSISJ_SJ_fLi256ELi128ELNS4_4UMMA5MajorE0ELSP_0ELNSO_7ScaleInE0ELSQ_0EEEEEENS4_6LayoutINS5_IJSC_SC_SC_EEENS5_IJNSA_ILi0EEESV_SV_EEEEENS5_IJNS4_10UnderscoreESY_SY_EEEEENS4_18SM100_TMA_2SM_LOADENS4_14ComposedLayoutINS4_7SwizzleILi1ELi4ELi3EEENS4_18smem_ptr_flag_bitsILi16EEENST_INS5_IJNSA_ILi8EEESH_EEENS5_IJSH_SC_EEEEEEEvNS4_8identityES11_S1B_vS1C_EENS_8epilogue10collective18CollectiveEpilogueINS1E_23Sm100TmaWarpSpecializedILi4ELi2ELi32ELb1ELb0EEEJNS5_IJSG_SG_SH_EEENS5_IJNST_ISG_SC_EENST_INSA_ILi32EEESC_EEEEESJ_SK_SJ_SK_NS1E_6fusion15FusionCallbacksIS1I_NS1O_17LinearCombinationISJ_fSJ_fLNS_15FloatRoundStyleE2EEES1J_S1N_JEEENS4_5SM1004TMEM4LOAD26SM100_TMEM_LOAD_32dp32b32xENS4_13SM90_TMA_LOADENS12_INS13_ILi2ELi4ELi3EEES16_NST_INS5_IJS17_S1L_EEENS5_IJS1L_SC_EEEEEEENS4_39AutoVectorizingCopyWithAssumedAlignmentILi128EEENS4_14SM90_TMA_STOREES23_S25_S25_EEEvvEEEEvNT_6ParamsE)
        /*0044*/ 	.word	0x00000000
.L_29:


//--------------------- .nv.compat                --------------------------
	.section	.nv.compat,"",@"SHT_CUDA_COMPAT_INFO"
	.align	4
        /*0000*/ 	.byte	0x02, 0x09, 0x01, 0x00, 0x02, 0x02, 0x02, 0x00, 0x02, 0x05, 0x05, 0x00, 0x03, 0x07, 0x01, 0x01
        /*0010*/ 	.byte	0x02, 0x03, 0x01, 0x00, 0x02, 0x06, 0x01, 0x00, 0x04, 0x0b, 0x08, 0x00, 0x09, 0x00, 0x00, 0x00
        /*0020*/ 	.byte	0x00, 0x00, 0x00, 0x00


//--------------------- .nv.info._ZN7cutlass13device_kernelINS_4gemm6kernel13GemmUniversalIN4cute5tupleIJiiiiEEENS1_10collective13CollectiveMmaINS1_35MainloopSm100TmaUmmaWarpSpecializedILi32ELi2ELi4ENS5_IJNS4_1CILi2EEENSA_ILi1EEESC_EEEEENS5_IJNSA_ILi256EEENSA_ILi128EEENSA_ILi16EEEEEENS_10bfloat16_tENS5_IJlSC_lEEESJ_SK_NS4_8TiledMMAINS4_8MMA_AtomIJNS4_26SM100_MMA_F16BF16_2x1SM_SSISJ_SJ_fLi256ELi128ELNS4_4UMMA5MajorE0ELSP_0ELNSO_7ScaleInE0ELSQ_0EEEEEENS4_6LayoutINS5_IJSC_SC_SC_EEENS5_IJNSA_ILi0EEESV_SV_EEEEENS5_IJNS4_10UnderscoreESY_SY_EEEEENS4_18SM100_TMA_2SM_LOADENS4_14ComposedLayoutINS4_7SwizzleILi1ELi4ELi3EEENS4_18smem_ptr_flag_bitsILi16EEENST_INS5_IJNSA_ILi8EEESH_EEENS5_IJSH_SC_EEEEEEEvNS4_8identityES11_S1B_vS1C_EENS_8epilogue10collective18CollectiveEpilogueINS1E_23Sm100TmaWarpSpecializedILi4ELi2ELi32ELb1ELb0EEEJNS5_IJSG_SG_SH_EEENS5_IJNST_ISG_SC_EENST_INSA_ILi32EEESC_EEEEESJ_SK_SJ_SK_NS1E_6fusion15FusionCallbacksIS1I_NS1O_17LinearCombinationISJ_fSJ_fLNS_15FloatRoundStyleE2EEES1J_S1N_JEEENS4_5SM1004TMEM4LOAD26SM100_TMEM_LOAD_32dp32b32xENS4_13SM90_TMA_LOADENS12_INS13_ILi2ELi4ELi3EEES16_NST_INS5_IJS17_S1L_EEENS5_IJS1L_SC_EEEEEEENS4_39AutoVectorizingCopyWithAssumedAlignmentILi128EEENS4_14SM90_TMA_STOREES23_S25_S25_EEEvvEEEEvNT_6ParamsE --------------------------
	.section	.nv.info._ZN7cutlass13device_kernelINS_4gemm6kernel13GemmUniversalIN4cute5tupleIJiiiiEEENS1_10collective13CollectiveMmaINS1_35MainloopSm100TmaUmmaWarpSpecializedILi32ELi2ELi4ENS5_IJNS4_1CILi2EEENSA_ILi1EEESC_EEEEENS5_IJNSA_ILi256EEENSA_ILi128EEENSA_ILi16EEEEEENS_10bfloat16_tENS5_IJlSC_lEEESJ_SK_NS4_8TiledMMAINS4_8MMA_AtomIJNS4_26SM100_MMA_F16BF16_2x1SM_SSISJ_SJ_fLi256ELi128ELNS4_4UMMA5MajorE0ELSP_0ELNSO_7ScaleInE0ELSQ_0EEEEEENS4_6LayoutINS5_IJSC_SC_SC_EEENS5_IJNSA_ILi0EEESV_SV_EEEEENS5_IJNS4_10UnderscoreESY_SY_EEEEENS4_18SM100_TMA_2SM_LOADENS4_14ComposedLayoutINS4_7SwizzleILi1ELi4ELi3EEENS4_18smem_ptr_flag_bitsILi16EEENST_INS5_IJNSA_ILi8EEESH_EEENS5_IJSH_SC_EEEEEEEvNS4_8identityES11_S1B_vS1C_EENS_8epilogue10collective18CollectiveEpilogueINS1E_23Sm100TmaWarpSpecializedILi4ELi2ELi32ELb1ELb0EEEJNS5_IJSG_SG_SH_EEENS5_IJNST_ISG_SC_EENST_INSA_ILi32EEESC_EEEEESJ_SK_SJ_SK_NS1E_6fusion15FusionCallbacksIS1I_NS1O_17LinearCombinationISJ_fSJ_fLNS_15FloatRoundStyleE2EEES1J_S1N_JEEENS4_5SM1004TMEM4LOAD26SM100_TMEM_LOAD_32dp32b32xENS4_13SM90_TMA_LOADENS12_INS13_ILi2ELi4ELi3EEES16_NST_INS5_IJS17_S1L_EEENS5_IJS1L_SC_EEEEEEENS4_39AutoVectorizingCopyWithAssumedAlignmentILi128EEENS4_14SM90_TMA_STOREES23_S25_S25_EEEvvEEEEvNT_6ParamsE,"",@"SHT_CUDA_INFO"
	.sectionflags	@""
	.align	4


	//----- nvinfo : EIATTR_CUDA_API_VERSION
	.align		4
        /*0000*/ 	.byte	0x04, 0x37
        /*0002*/ 	.short	(.L_31 - .L_30)
.L_30:
        /*0004*/ 	.word	0x00000082


	//----- nvinfo : EIATTR_KPARAM_INFO
	.align		4
.L_31:
        /*0008*/ 	.byte	0x04, 0x17
        /*000a*/ 	.short	(.L_33 - .L_32)
.L_32:
        /*000c*/ 	.word	0x00000000
        /*0010*/ 	.short	0x0000
        /*0012*/ 	.short	0x0000
        /*0014*/ 	.byte	0x00, 0xf0, 0x01, 0x20


	//----- nvinfo : EIATTR_AT_ENTRY_FRAGMENTS
	.align		4
.L_33:
        /*0018*/ 	.byte	0x04, 0x4f
        /*001a*/ 	.short	(.L_35 - .L_34)


	//   ....[0]....
.L_34:
        /*001c*/ 	.word	0x00000007


	//----- nvinfo : EIATTR_RESERVED_SMEM_USED
	.align		4
.L_35:
        /*0020*/ 	.byte	0x01, 0x41
	.zero		2


	//----- nvinfo : EIATTR_SPARSE_MMA_MASK
	.align		4
        /*0024*/ 	.byte	0x03, 0x50
        /*0026*/ 	.short	0x0000


	//----- nvinfo : EIATTR_TCGEN05_2CTA_USED
	.align		4
        /*0028*/ 	.byte	0x01, 0x52
	.zero		2


	//----- nvinfo : EIATTR_MAXREG_COUNT
	.align		4
        /*002c*/ 	.byte	0x03, 0x1b
        /*002e*/ 	.short	0x00ff


	//----- nvinfo : EIATTR_NUM_BARRIERS
	.align		4
        /*0030*/ 	.byte	0x02, 0x4c
        /*0032*/ 	.byte	0x07
	.zero		1


	//----- nvinfo : EIATTR_EXTERNS
	.align		4
        /*0034*/ 	.byte	0x04, 0x0f
        /*0036*/ 	.short	(.L_37 - .L_36)


	//   ....[0]....
	.align		4
.L_36:
        /*0038*/ 	.word	index@(__assertfail)


	//----- nvinfo : EIATTR_MERCURY_ISA_VERSION
	.align		4
.L_37:
        /*003c*/ 	.byte	0x03, 0x5f
        /*003e*/ 	.short	0x0101


	//----- nvinfo : EIATTR_INT_WARP_WIDE_INSTR_OFFSETS
	.align		4
        /*0040*/ 	.byte	0x04, 0x31
        /*0042*/ 	.short	(.L_39 - .L_38)


	//   ....[0]....
.L_38:
        /*0044*/ 	.word	0x000010c0


	//   ....[1]....
        /*0048*/ 	.word	0x00001160


	//   ....[2]....
        /*004c*/ 	.word	0x000024c0


	//   ....[3]....
        /*0050*/ 	.word	0x00005200


	//   ....[4]....
        /*0054*/ 	.word	0x00005230


	//   ....[5]....
        /*0058*/ 	.word	0x00005280


	//   ....[6]....
        /*005c*/ 	.word	0x00005ba0


	//   ....[7]....
        /*0060*/ 	.word	0x00005c00


	//   ....[8]....
        /*0064*/ 	.word	0x00005ce0


	//   ....[9]....
        /*0068*/ 	.word	0x00005d50


	//   ....[10]....
        /*006c*/ 	.word	0x00005e60


	//   ....[11]....
        /*0070*/ 	.word	0x00005ef0


	//   ....[12]....
        /*0074*/ 	.word	0x000060c0


	//   ....[13]....
        /*0078*/ 	.word	0x00006220


	//----- nvinfo : EIATTR_COOP_GROUP_MASK_REGIDS
	.align		4
.L_39:
        /*007c*/ 	.byte	0x04, 0x29
        /*007e*/ 	.short	(.L_41 - .L_40)


	//   ....[0]....
.L_40:
        /*0080*/ 	.word	0xffffffff


	//   ....[1]....
        /*0084*/ 	.word	0xffffffff


	//   ....[2]....
        /*0088*/ 	.word	0xffffffff


	//   ....[3]....
        /*008c*/ 	.word	0xffffffff


	//   ....[4]....
        /*0090*/ 	.word	0xffffffff


	//   ....[5]....
        /*0094*/ 	.word	0xffffffff


	//   ....[6]....
        /*0098*/ 	.word	0xffffffff


	//   ....[7]....
        /*009c*/ 	.word	0xffffffff


	//   ....[8]....
        /*00a0*/ 	.word	0xffffffff


	//   ....[9]....
        /*00a4*/ 	.word	0xffffffff


	//   ....[10]....
        /*00a8*/ 	.word	0xffffffff


	//   ....[11]....
        /*00ac*/ 	.word	0xffffffff


	//   ....[12]....
        /*00b0*/ 	.word	0xffffffff


	//   ....[13]....
        /*00b4*/ 	.word	0xffffffff


	//----- nvinfo : EIATTR_COOP_GROUP_INSTR_OFFSETS
	.align		4
.L_41:
        /*00b8*/ 	.byte	0x04, 0x28
        /*00ba*/ 	.short	(.L_43 - .L_42)


	//   ....[0]....
.L_42:
        /*00bc*/ 	.word	0x000000c0


	//   ....[1]....
        /*00c0*/ 	.word	0x00000500


	//   ....[2]....
        /*00c4*/ 	.word	0x00000a30


	//   ....[3]....
        /*00c8*/ 	.word	0x00000bc0


	//   ....[4]....
        /*00cc*/ 	.word	0x00000cb0


	//   ....[5]....
        /*00d0*/ 	.word	0x00000e10


	//   ....[6]....
        /*00d4*/ 	.word	0x00000fa0


	//   ....[7]....
        /*00d8*/ 	.word	0x000011e0


	//   ....[8]....
        /*00dc*/ 	.word	0x000023a0


	//   ....[9]....
        /*00e0*/ 	.word	0x00004140


	//   ....[10]....
        /*00e4*/ 	.word	0x00004610


	//   ....[11]....
        /*00e8*/ 	.word	0x00004640


	//   ....[12]....
        /*00ec*/ 	.word	0x00005110


	//   ....[13]....
        /*00f0*/ 	.word	0x00005320


	//----- nvinfo : EIATTR_VRC_CTA_INIT_COUNT
	.align		4
.L_43:
        /*00f4*/ 	.byte	0x02, 0x4a
        /*00f6*/ 	.byte	0x80
	.zero		1


	//----- nvinfo : EIATTR_SYSCALL_OFFSETS
	.align		4
        /*00f8*/ 	.byte	0x04, 0x46
        /*00fa*/ 	.short	(.L_45 - .L_44)


	//   ....[0]....
.L_44:
        /*00fc*/ 	.word	0x00006ca0


	//   ....[1]....
        /*0100*/ 	.word	0x00006d90


	//   ....[2]....
        /*0104*/ 	.word	0x00007500


	//   ....[3]....
        /*0108*/ 	.word	0x00008180


	//   ....[4]....
        /*010c*/ 	.word	0x00008dd0


	//   ....[5]....
        /*0110*/ 	.word	0x00009a20


	//----- nvinfo : EIATTR_MBARRIER_INSTR_OFFSETS
	.align		4
.L_45:
        /*0114*/ 	.byte	0x04, 0x39
        /*0116*/ 	.short	(.L_47 - .L_46)


	//   ....[0]....
.L_46:
        /*0118*/ 	.word	0x00000610
        /*011c*/ 	.word	0x000000ff
        /*0120*/ 	.word	0x00000000
        /*0124*/ 	.short	0x0100
        /*0126*/ 	.byte	0x08
	.zero		1


	//   ....[1]....
        /*0128*/ 	.word	0x00000620
        /*012c*/ 	.word	0x000000ff
        /*0130*/ 	.word	0x00000100
        /*0134*/ 	.short	0x0100
        /*0136*/ 	.byte	0x08
	.zero		1


	//   ....[2]....
        /*0138*/ 	.word	0x00000630
        /*013c*/ 	.word	0x000000ff
        /*0140*/ 	.word	0x00000008
        /*0144*/ 	.short	0x0100
        /*0146*/ 	.byte	0x08
	.zero		1


	//   ....[3]....
        /*0148*/ 	.word	0x00000640
        /*014c*/ 	.word	0x000000ff
        /*0150*/ 	.word	0x00000108
        /*0154*/ 	.short	0x0100
        /*0156*/ 	.byte	0x08
	.zero		1


	//   ....[4]....
        /*0158*/ 	.word	0x00000650
        /*015c*/ 	.word	0x000000ff
        /*0160*/ 	.word	0x00000010
        /*0164*/ 	.short	0x0100
        /*0166*/ 	.byte	0x08
	.zero		1


	//   ....[5]....
        /*0168*/ 	.word	0x00000660
        /*016c*/ 	.word	0x000000ff
        /*0170*/ 	.word	0x00000110
        /*0174*/ 	.short	0x0100
        /*0176*/ 	.byte	0x08
	.zero		1


	//   ....[6]....
        /*0178*/ 	.word	0x00000670
        /*017c*/ 	.word	0x000000ff
        /*0180*/ 	.word	0x00000018
        /*0184*/ 	.short	0x0100
        /*0186*/ 	.byte	0x08
	.zero		1


	//   ....[7]....
        /*0188*/ 	.word	0x00000680
        /*018c*/ 	.word	0x000000ff
        /*0190*/ 	.word	0x00000118
        /*0194*/ 	.short	0x0100
        /*0196*/ 	.byte	0x08
	.zero		1


	//   ....[8]....
        /*0198*/ 	.word	0x00000690
        /*019c*/ 	.word	0x000000ff
        /*01a0*/ 	.word	0x00000020
        /*01a4*/ 	.short	0x0100
        /*01a6*/ 	.byte	0x08
	.zero		1


	//   ....[9]....
        /*01a8*/ 	.word	0x000006a0
        /*01ac*/ 	.word	0x000000ff
        /*01b0*/ 	.word	0x00000120
        /*01b4*/ 	.short	0x0100
        /*01b6*/ 	.byte	0x08
	.zero		1


	//   ....[10]....
        /*01b8*/ 	.word	0x000006b0
        /*01bc*/ 	.word	0x000000ff
        /*01c0*/ 	.word	0x00000028
        /*01c4*/ 	.short	0x0100
        /*01c6*/ 	.byte	0x08
	.zero		1


	//   ....[11]....
        /*01c8*/ 	.word	0x000006c0
        /*01cc*/ 	.word	0x000000ff
        /*01d0*/ 	.word	0x00000128
        /*01d4*/ 	.short	0x0100
        /*01d6*/ 	.byte	0x08
	.zero		1


	//   ....[12]....
        /*01d8*/ 	.word	0x000006d0
        /*01dc*/ 	.word	0x000000ff
        /*01e0*/ 	.word	0x00000030
        /*01e4*/ 	.short	0x0100
        /*01e6*/ 	.byte	0x08
	.zero		1


	//   ....[13]....
        /*01e8*/ 	.word	0x000006e0
        /*01ec*/ 	.word	0x000000ff
        /*01f0*/ 	.word	0x00000130
        /*01f4*/ 	.short	0x0100
        /*01f6*/ 	.byte	0x08
	.zero		1


	//   ....[14]....
        /*01f8*/ 	.word	0x000006f0
        /*01fc*/ 	.word	0x000000ff
        /*0200*/ 	.word	0x00000038
        /*0204*/ 	.short	0x0100
        /*0206*/ 	.byte	0x08
	.zero		1


	//   ....[15]....
        /*0208*/ 	.word	0x00000700
        /*020c*/ 	.word	0x000000ff
        /*0210*/ 	.word	0x00000138
        /*0214*/ 	.short	0x0100
        /*0216*/ 	.byte	0x08
	.zero		1


	//   ....[16]....
        /*0218*/ 	.word	0x00000710
        /*021c*/ 	.word	0x000000ff
        /*0220*/ 	.word	0x00000040
        /*0224*/ 	.short	0x0100
        /*0226*/ 	.byte	0x08
	.zero		1


	//   ....[17]....
        /*0228*/ 	.word	0x00000720
        /*022c*/ 	.word	0x000000ff
        /*0230*/ 	.word	0x00000140
        /*0234*/ 	.short	0x0100
        /*0236*/ 	.byte	0x08
	.zero		1


	//   ....[18]....
        /*0238*/ 	.word	0x00000730
        /*023c*/ 	.word	0x000000ff
        /*0240*/ 	.word	0x00000048
        /*0244*/ 	.short	0x0100
        /*0246*/ 	.byte	0x08
	.zero		1


	//   ....[19]....
        /*0248*/ 	.word	0x00000740
        /*024c*/ 	.word	0x000000ff
        /*0250*/ 	.word	0x00000148
        /*0254*/ 	.short	0x0100
        /*0256*/ 	.byte	0x08
	.zero		1


	//   ....[20]....
        /*0258*/ 	.word	0x00000750
        /*025c*/ 	.word	0x000000ff
        /*0260*/ 	.word	0x00000050
        /*0264*/ 	.short	0x0100
        /*0266*/ 	.byte	0x08
	.zero		1


	//   ....[21]....
        /*0268*/ 	.word	0x00000760
        /*026c*/ 	.word	0x000000ff
        /*0270*/ 	.word	0x00000150
        /*0274*/ 	.short	0x0100
        /*0276*/ 	.byte	0x08
	.zero		1


	//   ....[22]....
        /*0278*/ 	.word	0x00000770
        /*027c*/ 	.word	0x000000ff
        /*0280*/ 	.word	0x00000058
        /*0284*/ 	.short	0x0100
        /*0286*/ 	.byte	0x08
	.zero		1


	//   ....[23]....
        /*0288*/ 	.word	0x00000780
        /*028c*/ 	.word	0x000000ff
        /*0290*/ 	.word	0x00000158
        /*0294*/ 	.short	0x0100
        /*0296*/ 	.byte	0x08
	.zero		1


	//   ....[24]....
        /*0298*/ 	.word	0x00000790
        /*029c*/ 	.word	0x000000ff
        /*02a0*/ 	.word	0x00000060
        /*02a4*/ 	.short	0x0100
        /*02a6*/ 	.byte	0x08
	.zero		1


	//   ....[25]....
        /*02a8*/ 	.word	0x000007a0
        /*02ac*/ 	.word	0x000000ff
        /*02b0*/ 	.word	0x00000160
        /*02b4*/ 	.short	0x0100
        /*02b6*/ 	.byte	0x08
	.zero		1


	//   ....[26]....
        /*02b8*/ 	.word	0x000007b0
        /*02bc*/ 	.word	0x000000ff
        /*02c0*/ 	.word	0x00000068
        /*02c4*/ 	.short	0x0100
        /*02c6*/ 	.byte	0x08
	.zero		1


	//   ....[27]....
        /*02c8*/ 	.word	0x000007c0
        /*02cc*/ 	.word	0x000000ff
        /*02d0*/ 	.word	0x00000168
        /*02d4*/ 	.short	0x0100
        /*02d6*/ 	.byte	0x08
	.zero		1


	//   ....[28]....
        /*02d8*/ 	.word	0x000007d0
        /*02dc*/ 	.word	0x000000ff
        /*02e0*/ 	.word	0x00000070
        /*02e4*/ 	.short	0x0100
        /*02e6*/ 	.byte	0x08
	.zero		1


	//   ....[29]....
        /*02e8*/ 	.word	0x000007e0
        /*02ec*/ 	.word	0x000000ff
        /*02f0*/ 	.word	0x00000170
        /*02f4*/ 	.short	0x0100
        /*02f6*/ 	.byte	0x08
	.zero		1


	//   ....[30]....
        /*02f8*/ 	.word	0x000007f0
        /*02fc*/ 	.word	0x000000ff
        /*0300*/ 	.word	0x00000078
        /*0304*/ 	.short	0x0100
        /*0306*/ 	.byte	0x08
	.zero		1


	//   ....[31]....
        /*0308*/ 	.word	0x00000800
        /*030c*/ 	.word	0x000000ff
        /*0310*/ 	.word	0x00000178
        /*0314*/ 	.short	0x0100
        /*0316*/ 	.byte	0x08
	.zero		1


	//   ....[32]....
        /*0318*/ 	.word	0x00000810
        /*031c*/ 	.word	0x000000ff
        /*0320*/ 	.word	0x00000080
        /*0324*/ 	.short	0x0100
        /*0326*/ 	.byte	0x08
	.zero		1


	//   ....[33]....
        /*0328*/ 	.word	0x00000820
        /*032c*/ 	.word	0x000000ff
        /*0330*/ 	.word	0x00000180
        /*0334*/ 	.short	0x0100
        /*0336*/ 	.byte	0x08
	.zero		1


	//   ....[34]....
        /*0338*/ 	.word	0x00000830
        /*033c*/ 	.word	0x000000ff
        /*0340*/ 	.word	0x00000088
        /*0344*/ 	.short	0x0100
        /*0346*/ 	.byte	0x08
	.zero		1


	//   ....[35]....
        /*0348*/ 	.word	0x00000840
        /*034c*/ 	.word	0x000000ff
        /*0350*/ 	.word	0x00000188
        /*0354*/ 	.short	0x0100
        /*0356*/ 	.byte	0x08
	.zero		1


	//   ....[36]....
        /*0358*/ 	.word	0x00000850
        /*035c*/ 	.word	0x000000ff
        /*0360*/ 	.word	0x00000090
        /*0364*/ 	.short	0x0100
        /*0366*/ 	.byte	0x08
	.zero		1


	//   ....[37]....
        /*0368*/ 	.word	0x00000860
        /*036c*/ 	.word	0x000000ff
        /*0370*/ 	.word	0x00000190
        /*0374*/ 	.short	0x0100
        /*0376*/ 	.byte	0x08
	.zero		1


	//   ....[38]....
        /*0378*/ 	.word	0x00000870
        /*037c*/ 	.word	0x000000ff
        /*0380*/ 	.word	0x00000098
        /*0384*/ 	.short	0x0100
        /*0386*/ 	.byte	0x08
	.zero		1


	//   ....[39]....
        /*0388*/ 	.word	0x00000880
        /*038c*/ 	.word	0x000000ff
        /*0390*/ 	.word	0x00000198
        /*0394*/ 	.short	0x0100
        /*0396*/ 	.byte	0x08
	.zero		1


	//   ....[40]....
        /*0398*/ 	.word	0x00000890
        /*039c*/ 	.word	0x000000ff
        /*03a0*/ 	.word	0x000000a0
        /*03a4*/ 	.short	0x0100
        /*03a6*/ 	.byte	0x08
	.zero		1


	//   ....[41]....
        /*03a8*/ 	.word	0x000008a0
        /*03ac*/ 	.word	0x000000ff
        /*03b0*/ 	.word	0x000001a0
        /*03b4*/ 	.short	0x0100
        /*03b6*/ 	.byte	0x08
	.zero		1


	//   ....[42]....
        /*03b8*/ 	.word	0x000008b0
        /*03bc*/ 	.word	0x000000ff
        /*03c0*/ 	.word	0x000000a8
        /*03c4*/ 	.short	0x0100
        /*03c6*/ 	.byte	0x08
	.zero		1


	//   ....[43]....
        /*03c8*/ 	.word	0x000008c0
        /*03cc*/ 	.word	0x000000ff
        /*03d0*/ 	.word	0x000001a8
        /*03d4*/ 	.short	0x0100
        /*03d6*/ 	.byte	0x08
	.zero		1


	//   ....[44]....
        /*03d8*/ 	.word	0x000008d0
        /*03dc*/ 	.word	0x000000ff
        /*03e0*/ 	.word	0x000000b0
        /*03e4*/ 	.short	0x0100
        /*03e6*/ 	.byte	0x08
	.zero		1


	//   ....[45]....
        /*03e8*/ 	.word	0x000008e0
        /*03ec*/ 	.word	0x000000ff
        /*03f0*/ 	.word	0x000001b0
        /*03f4*/ 	.short	0x0100
        /*03f6*/ 	.byte	0x08
	.zero		1


	//   ....[46]....
        /*03f8*/ 	.word	0x000008f0
        /*03fc*/ 	.word	0x000000ff
        /*0400*/ 	.word	0x000000b8
        /*0404*/ 	.short	0x0100
        /*0406*/ 	.byte	0x08
	.zero		1


	//   ....[47]....
        /*0408*/ 	.word	0x00000900
        /*040c*/ 	.word	0x000000ff
        /*0410*/ 	.word	0x000001b8
        /*0414*/ 	.short	0x0100
        /*0416*/ 	.byte	0x08
	.zero		1


	//   ....[48]....
        /*0418*/ 	.word	0x00000910
        /*041c*/ 	.word	0x000000ff
        /*0420*/ 	.word	0x000000c0
        /*0424*/ 	.short	0x0100
        /*0426*/ 	.byte	0x08
	.zero		1


	//   ....[49]....
        /*0428*/ 	.word	0x00000920
        /*042c*/ 	.word	0x000000ff
        /*0430*/ 	.word	0x000001c0
        /*0434*/ 	.short	0x0100
        /*0436*/ 	.byte	0x08
	.zero		1


	//   ....[50]....
        /*0438*/ 	.word	0x00000930
        /*043c*/ 	.word	0x000000ff
        /*0440*/ 	.word	0x000000c8
        /*0444*/ 	.short	0x0100
        /*0446*/ 	.byte	0x08
	.zero		1


	//   ....[51]....
        /*0448*/ 	.word	0x00000940
        /*044c*/ 	.word	0x000000ff
        /*0450*/ 	.word	0x000001c8
        /*0454*/ 	.short	0x0100
        /*0456*/ 	.byte	0x08
	.zero		1


	//   ....[52]....
        /*0458*/ 	.word	0x00000950
        /*045c*/ 	.word	0x000000ff
        /*0460*/ 	.word	0x000000d0
        /*0464*/ 	.short	0x0100
        /*0466*/ 	.byte	0x08
	.zero		1


	//   ....[53]....
        /*0468*/ 	.word	0x00000960
        /*046c*/ 	.word	0x000000ff
        /*0470*/ 	.word	0x000001d0
        /*0474*/ 	.short	0x0100
        /*0476*/ 	.byte	0x08
	.zero		1


	//   ....[54]....
        /*0478*/ 	.word	0x00000970
        /*047c*/ 	.word	0x000000ff
        /*0480*/ 	.word	0x000000d8
        /*0484*/ 	.short	0x0100
        /*0486*/ 	.byte	0x08
	.zero		1


	//   ....[55]....
        /*0488*/ 	.word	0x00000980
        /*048c*/ 	.word	0x000000ff
        /*0490*/ 	.word	0x000001d8
        /*0494*/ 	.short	0x0100
        /*0496*/ 	.byte	0x08
	.zero		1


	//   ....[56]....
        /*0498*/ 	.word	0x00000990
        /*049c*/ 	.word	0x000000ff
        /*04a0*/ 	.word	0x000000e0
        /*04a4*/ 	.short	0x0100
        /*04a6*/ 	.byte	0x08
	.zero		1


	//   ....[57]....
        /*04a8*/ 	.word	0x000009a0
        /*04ac*/ 	.word	0x000000ff
        /*04b0*/ 	.word	0x000001e0
        /*04b4*/ 	.short	0x0100
        /*04b6*/ 	.byte	0x08
	.zero		1


	//   ....[58]....
        /*04b8*/ 	.word	0x000009b0
        /*04bc*/ 	.word	0x000000ff
        /*04c0*/ 	.word	0x000000e8
        /*04c4*/ 	.short	0x0100
        /*04c6*/ 	.byte	0x08
	.zero		1


	//   ....[59]....
        /*04c8*/ 	.word	0x000009c0
        /*04cc*/ 	.word	0x000000ff
        /*04d0*/ 	.word	0x000001e8
        /*04d4*/ 	.short	0x0100
        /*04d6*/ 	.byte	0x08
	.zero		1


	//   ....[60]....
        /*04d8*/ 	.word	0x000009d0
        /*04dc*/ 	.word	0x000000ff
        /*04e0*/ 	.word	0x000000f0
        /*04e4*/ 	.short	0x0100
        /*04e6*/ 	.byte	0x08
	.zero		1


	//   ....[61]....
        /*04e8*/ 	.word	0x000009e0
        /*04ec*/ 	.word	0x000000ff
        /*04f0*/ 	.word	0x000001f0
        /*04f4*/ 	.short	0x0100
        /*04f6*/ 	.byte	0x08
	.zero		1


	//   ....[62]....
        /*04f8*/ 	.word	0x000009f0
        /*04fc*/ 	.word	0x000000ff
        /*0500*/ 	.word	0x000000f8
        /*0504*/ 	.short	0x0100
        /*0506*/ 	.byte	0x08
	.zero		1


	//   ....[63]....
        /*0508*/ 	.word	0x00000a00
        /*050c*/ 	.word	0x000000ff
        /*0510*/ 	.word	0x000001f8
        /*0514*/ 	.short	0x0100
        /*0516*/ 	.byte	0x08
	.zero		1


	//   ....[64]....
        /*0518*/ 	.word	0x00000b30
        /*051c*/ 	.word	0x000000ff
        /*0520*/ 	.word	0x00000200
        /*0524*/ 	.short	0x0100
        /*0526*/ 	.byte	0x09
	.zero		1


	//   ....[65]....
        /*0528*/ 	.word	0x00000b40
        /*052c*/ 	.word	0x000000ff
        /*0530*/ 	.word	0x00000220
        /*0534*/ 	.short	0x0100
        /*0536*/ 	.byte	0x09
	.zero		1


	//   ....[66]....
        /*0538*/ 	.word	0x00000b50
        /*053c*/ 	.word	0x000000ff
        /*0540*/ 	.word	0x00000208
        /*0544*/ 	.short	0x0100
        /*0546*/ 	.byte	0x09
	.zero		1


	//   ....[67]....
        /*0548*/ 	.word	0x00000b60
        /*054c*/ 	.word	0x000000ff
        /*0550*/ 	.word	0x00000228
        /*0554*/ 	.short	0x0100
        /*0556*/ 	.byte	0x09
	.zero		1


	//   ....[68]....
        /*0558*/ 	.word	0x00000b70
        /*055c*/ 	.word	0x000000ff
        /*0560*/ 	.word	0x00000210
        /*0564*/ 	.short	0x0100
        /*0566*/ 	.byte	0x09
	.zero		1


	//   ....[69]....
        /*0568*/ 	.word	0x00000b80
        /*056c*/ 	.word	0x000000ff
        /*0570*/ 	.word	0x00000230
        /*0574*/ 	.short	0x0100
        /*0576*/ 	.byte	0x09
	.zero		1


	//   ....[70]....
        /*0578*/ 	.word	0x00000b90
        /*057c*/ 	.word	0x000000ff
        /*0580*/ 	.word	0x00000218
        /*0584*/ 	.short	0x0100
        /*0586*/ 	.byte	0x09
	.zero		1


	//   ....[71]....
        /*0588*/ 	.word	0x00000ba0
        /*058c*/ 	.word	0x000000ff
        /*0590*/ 	.word	0x00000238
        /*0594*/ 	.short	0x0100
        /*0596*/ 	.byte	0x09
	.zero		1


	//   ....[72]....
        /*0598*/ 	.word	0x00000c80
        /*059c*/ 	.word	0x000000ff
        /*05a0*/ 	.word	0x00000240
        /*05a4*/ 	.short	0x0100
        /*05a6*/ 	.byte	0x08
	.zero		1


	//   ....[73]....
        /*05a8*/ 	.word	0x00000c90
        /*05ac*/ 	.word	0x000000ff
        /*05b0*/ 	.word	0x00000248
        /*05b4*/ 	.short	0x0100
        /*05b6*/ 	.byte	0x08
	.zero		1


	//   ....[74]....
        /*05b8*/ 	.word	0x00000dc0
        /*05bc*/ 	.word	0x000000ff
        /*05c0*/ 	.word	0x00000250
        /*05c4*/ 	.short	0x0100
        /*05c6*/ 	.byte	0x08
	.zero		1


	//   ....[75]....
        /*05c8*/ 	.word	0x00000dd0
        /*05cc*/ 	.word	0x000000ff
        /*05d0*/ 	.word	0x00000260
        /*05d4*/ 	.short	0x0100
        /*05d6*/ 	.byte	0x08
	.zero		1


	//   ....[76]....
        /*05d8*/ 	.word	0x00000de0
        /*05dc*/ 	.word	0x000000ff
        /*05e0*/ 	.word	0x00000258
        /*05e4*/ 	.short	0x0100
        /*05e6*/ 	.byte	0x08
	.zero		1


	//   ....[77]....
        /*05e8*/ 	.word	0x00000df0
        /*05ec*/ 	.word	0x000000ff
        /*05f0*/ 	.word	0x00000268
        /*05f4*/ 	.short	0x0100
        /*05f6*/ 	.byte	0x08
	.zero		1


	//   ....[78]....
        /*05f8*/ 	.word	0x00000f10
        /*05fc*/ 	.word	0x000000ff
        /*0600*/ 	.word	0x00000270
        /*0604*/ 	.short	0x0100
        /*0606*/ 	.byte	0x09
	.zero		1


	//   ....[79]....
        /*0608*/ 	.word	0x00000f20
        /*060c*/ 	.word	0x000000ff
        /*0610*/ 	.word	0x00000290
        /*0614*/ 	.short	0x0100
        /*0616*/ 	.byte	0x09
	.zero		1


	//   ....[80]....
        /*0618*/ 	.word	0x00000f30
        /*061c*/ 	.word	0x000000ff
        /*0620*/ 	.word	0x00000278
        /*0624*/ 	.short	0x0100
        /*0626*/ 	.byte	0x09
	.zero		1


	//   ....[81]....
        /*0628*/ 	.word	0x00000f40
        /*062c*/ 	.word	0x000000ff
        /*0630*/ 	.word	0x00000298
        /*0634*/ 	.short	0x0100
        /*0636*/ 	.byte	0x09
	.zero		1


	//   ....[82]....
        /*0638*/ 	.word	0x00000f50
        /*063c*/ 	.word	0x000000ff
        /*0640*/ 	.word	0x00000280
        /*0644*/ 	.short	0x0100
        /*0646*/ 	.byte	0x09
	.zero		1


	//   ....[83]....
        /*0648*/ 	.word	0x00000f60
        /*064c*/ 	.word	0x000000ff
        /*0650*/ 	.word	0x000002a0
        /*0654*/ 	.short	0x0100
        /*0656*/ 	.byte	0x09
	.zero		1


	//   ....[84]....
        /*0658*/ 	.word	0x00000f70
        /*065c*/ 	.word	0x000000ff
        /*0660*/ 	.word	0x00000288
        /*0664*/ 	.short	0x0100
        /*0666*/ 	.byte	0x09
	.zero		1


	//   ....[85]....
        /*0668*/ 	.word	0x00000f80
        /*066c*/ 	.word	0x000000ff
        /*0670*/ 	.word	0x000002a8
        /*0674*/ 	.short	0x0100
        /*0676*/ 	.byte	0x09
	.zero		1


	//   ....[86]....
        /*0678*/ 	.word	0x00001070
        /*067c*/ 	.word	0x000000ff
        /*0680*/ 	.word	0x000002b0
        /*0684*/ 	.short	0x0100
        /*0686*/ 	.byte	0x08
	.zero		1


	//   ....[87]....
        /*0688*/ 	.word	0x00001080
        /*068c*/ 	.word	0x000000ff
        /*0690*/ 	.word	0x000002c0
        /*0694*/ 	.short	0x0100
        /*0696*/ 	.byte	0x08
	.zero		1


	//   ....[88]....
        /*0698*/ 	.word	0x00001090
        /*069c*/ 	.word	0x000000ff
        /*06a0*/ 	.word	0x000002b8
        /*06a4*/ 	.short	0x0100
        /*06a6*/ 	.byte	0x08
	.zero		1


	//   ....[89]....
        /*06a8*/ 	.word	0x000010a0
        /*06ac*/ 	.word	0x000000ff
        /*06b0*/ 	.word	0x000002c8
        /*06b4*/ 	.short	0x0100
        /*06b6*/ 	.byte	0x08
	.zero		1


	//   ....[90]....
        /*06b8*/ 	.word	0x00001190
        /*06bc*/ 	.word	0x000000ff
        /*06c0*/ 	.word	0x000002d0
        /*06c4*/ 	.short	0x0100
        /*06c6*/ 	.byte	0x07
	.zero		1


	//   ....[91]....
        /*06c8*/ 	.word	0x00001ba0
        /*06cc*/ 	.word	0x00000002
        /*06d0*/ 	.word	0x000002c0
        /*06d4*/ 	.short	0x010a
        /*06d6*/ 	.byte	0xff
	.zero		1


	//   ....[92]....
        /*06d8*/ 	.word	0x00001bd0
        /*06dc*/ 	.word	0x00000002
        /*06e0*/ 	.word	0x000002b0
        /*06e4*/ 	.short	0x0101
        /*06e6*/ 	.byte	0xff
	.zero		1


	//   ....[93]....
        /*06e8*/ 	.word	0x00001ca0
        /*06ec*/ 	.word	0x000000ff
        /*06f0*/ 	.word	0x00000100
        /*06f4*/ 	.short	0x010a
        /*06f6*/ 	.byte	0x08
	.zero		1


	//   ....[94]....
        /*06f8*/ 	.word	0x00001da0
        /*06fc*/ 	.word	0x000000ff
        /*0700*/ 	.word	0x00000100
        /*0704*/ 	.short	0x010a
        /*0706*/ 	.byte	0x21
	.zero		1


	//   ....[95]....
        /*0708*/ 	.word	0x00001f50
        /*070c*/ 	.word	0x000000ff
        /*0710*/ 	.word	0x00000100
        /*0714*/ 	.short	0x010a
        /*0716*/ 	.byte	0x08
	.zero		1


	//   ....[96]....
        /*0718*/ 	.word	0x00002050
        /*071c*/ 	.word	0x000000ff
        /*0720*/ 	.word	0x00000248
        /*0724*/ 	.short	0x0101
        /*0726*/ 	.byte	0x06
	.zero		1


	//   ....[97]....
        /*0728*/ 	.word	0x00002070
        /*072c*/ 	.word	0x000000ff
        /*0730*/ 	.word	0x00000100
        /*0734*/ 	.short	0x010a
        /*0736*/ 	.byte	0x08
	.zero		1


	//   ....[98]....
        /*0738*/ 	.word	0x000020f0
        /*073c*/ 	.word	0x000000ff
        /*0740*/ 	.word	0x00000100
        /*0744*/ 	.short	0x010a
        /*0746*/ 	.byte	0x11
	.zero		1


	//   ....[99]....
        /*0748*/ 	.word	0x00002280
        /*074c*/ 	.word	0x000000ff
        /*0750*/ 	.word	0x00000100
        /*0754*/ 	.short	0x010a
        /*0756*/ 	.byte	0x08
	.zero		1


	//   ....[100]....
        /*0758*/ 	.word	0x000023d0
        /*075c*/ 	.word	0x00000002
        /*0760*/ 	.word	0x00000250
        /*0764*/ 	.short	0x010a
        /*0766*/ 	.byte	0xff
	.zero		1


	//   ....[101]....
        /*0768*/ 	.word	0x00002490
        /*076c*/ 	.word	0x00000002
        /*0770*/ 	.word	0x00000000
        /*0774*/ 	.short	0x0101
        /*0776*/ 	.byte	0xff
	.zero		1


	//   ....[102]....
        /*0778*/ 	.word	0x000029f0
        /*077c*/ 	.word	0x000000ff
        /*0780*/ 	.word	0x00000000
        /*0784*/ 	.short	0x010a
        /*0786*/ 	.byte	0x04
	.zero		1


	//   ....[103]....
        /*0788*/ 	.word	0x00002a80
        /*078c*/ 	.word	0x000000ff
        /*0790*/ 	.word	0x00000000
        /*0794*/ 	.short	0x010a
        /*0796*/ 	.byte	0x04
	.zero		1


	//   ....[104]....
        /*0798*/ 	.word	0x00002b10
        /*079c*/ 	.word	0x000000ff
        /*07a0*/ 	.word	0x00000000
        /*07a4*/ 	.short	0x010a
        /*07a6*/ 	.byte	0x04
	.zero		1


	//   ....[105]....
        /*07a8*/ 	.word	0x00002ba0
        /*07ac*/ 	.word	0x000000ff
        /*07b0*/ 	.word	0x00000000
        /*07b4*/ 	.short	0x010a
        /*07b6*/ 	.byte	0x04
	.zero		1


	//   ....[106]....
        /*07b8*/ 	.word	0x00002c30
        /*07bc*/ 	.word	0x000000ff
        /*07c0*/ 	.word	0x00000000
        /*07c4*/ 	.short	0x010a
        /*07c6*/ 	.byte	0x04
	.zero		1


	//   ....[107]....
        /*07c8*/ 	.word	0x00002cc0
        /*07cc*/ 	.word	0x000000ff
        /*07d0*/ 	.word	0x00000000
        /*07d4*/ 	.short	0x010a
        /*07d6*/ 	.byte	0x04
	.zero		1


	//   ....[108]....
        /*07d8*/ 	.word	0x00002d50
        /*07dc*/ 	.word	0x000000ff
        /*07e0*/ 	.word	0x00000000
        /*07e4*/ 	.short	0x010a
        /*07e6*/ 	.byte	0x04
	.zero		1


	//   ....[109]....
        /*07e8*/ 	.word	0x00002de0
        /*07ec*/ 	.word	0x000000ff
        /*07f0*/ 	.word	0x00000000
        /*07f4*/ 	.short	0x010a
        /*07f6*/ 	.byte	0x04
	.zero		1


	//   ....[110]....
        /*07f8*/ 	.word	0x00002e70
        /*07fc*/ 	.word	0x000000ff
        /*0800*/ 	.word	0x00000000
        /*0804*/ 	.short	0x010a
        /*0806*/ 	.byte	0x04
	.zero		1


	//   ....[111]....
        /*0808*/ 	.word	0x00002f00
        /*080c*/ 	.word	0x000000ff
        /*0810*/ 	.word	0x00000000
        /*0814*/ 	.short	0x010a
        /*0816*/ 	.byte	0x04
	.zero		1


	//   ....[112]....
        /*0818*/ 	.word	0x00002f90
        /*081c*/ 	.word	0x000000ff
        /*0820*/ 	.word	0x00000000
        /*0824*/ 	.short	0x010a
        /*0826*/ 	.byte	0x04
	.zero		1


	//   ....[113]....
        /*0828*/ 	.word	0x00003020
        /*082c*/ 	.word	0x000000ff
        /*0830*/ 	.word	0x00000000
        /*0834*/ 	.short	0x010a
        /*0836*/ 	.byte	0x04
	.zero		1


	//   ....[114]....
        /*0838*/ 	.word	0x000030b0
        /*083c*/ 	.word	0x000000ff
        /*0840*/ 	.word	0x00000000
        /*0844*/ 	.short	0x010a
        /*0846*/ 	.byte	0x04
	.zero		1


	//   ....[115]....
        /*0848*/ 	.word	0x00003140
        /*084c*/ 	.word	0x000000ff
        /*0850*/ 	.word	0x00000000
        /*0854*/ 	.short	0x010a
        /*0856*/ 	.byte	0x04
	.zero		1


	//   ....[116]....
        /*0858*/ 	.word	0x000031d0
        /*085c*/ 	.word	0x000000ff
        /*0860*/ 	.word	0x00000000
        /*0864*/ 	.short	0x010a
        /*0866*/ 	.byte	0x04
	.zero		1


	//   ....[117]....
        /*0868*/ 	.word	0x00003260
        /*086c*/ 	.word	0x000000ff
        /*0870*/ 	.word	0x00000000
        /*0874*/ 	.short	0x010a
        /*0876*/ 	.byte	0x04
	.zero		1


	//   ....[118]....
        /*0878*/ 	.word	0x000032f0
        /*087c*/ 	.word	0x000000ff
        /*0880*/ 	.word	0x00000000
        /*0884*/ 	.short	0x010a
        /*0886*/ 	.byte	0x04
	.zero		1


	//   ....[119]....
        /*0888*/ 	.word	0x00003380
        /*088c*/ 	.word	0x000000ff
        /*0890*/ 	.word	0x00000000
        /*0894*/ 	.short	0x010a
        /*0896*/ 	.byte	0x04
	.zero		1


	//   ....[120]....
        /*0898*/ 	.word	0x00003410
        /*089c*/ 	.word	0x000000ff
        /*08a0*/ 	.word	0x00000000
        /*08a4*/ 	.short	0x010a
        /*08a6*/ 	.byte	0x04
	.zero		1


	//   ....[121]....
        /*08a8*/ 	.word	0x000034a0
        /*08ac*/ 	.word	0x000000ff
        /*08b0*/ 	.word	0x00000000
        /*08b4*/ 	.short	0x010a
        /*08b6*/ 	.byte	0x04
	.zero		1


	//   ....[122]....
        /*08b8*/ 	.word	0x00003530
        /*08bc*/ 	.word	0x000000ff
        /*08c0*/ 	.word	0x00000000
        /*08c4*/ 	.short	0x010a
        /*08c6*/ 	.byte	0x04
	.zero		1


	//   ....[123]....
        /*08c8*/ 	.word	0x000035c0
        /*08cc*/ 	.word	0x000000ff
        /*08d0*/ 	.word	0x00000000
        /*08d4*/ 	.short	0x010a
        /*08d6*/ 	.byte	0x04
	.zero		1


	//   ....[124]....
        /*08d8*/ 	.word	0x00003650
        /*08dc*/ 	.word	0x000000ff
        /*08e0*/ 	.word	0x00000000
        /*08e4*/ 	.short	0x010a
        /*08e6*/ 	.byte	0x04
	.zero		1


	//   ....[125]....
        /*08e8*/ 	.word	0x000036e0
        /*08ec*/ 	.word	0x000000ff
        /*08f0*/ 	.word	0x00000000
        /*08f4*/ 	.short	0x010a
        /*08f6*/ 	.byte	0x04
	.zero		1


	//   ....[126]....
        /*08f8*/ 	.word	0x00003770
        /*08fc*/ 	.word	0x000000ff
        /*0900*/ 	.word	0x00000000
        /*0904*/ 	.short	0x010a
        /*0906*/ 	.byte	0x04
	.zero		1


	//   ....[127]....
        /*0908*/ 	.word	0x00003800
        /*090c*/ 	.word	0x000000ff
        /*0910*/ 	.word	0x00000000
        /*0914*/ 	.short	0x010a
        /*0916*/ 	.byte	0x04
	.zero		1


	//   ....[128]....
        /*0918*/ 	.word	0x00003890
        /*091c*/ 	.word	0x000000ff
        /*0920*/ 	.word	0x00000000
        /*0924*/ 	.short	0x010a
        /*0926*/ 	.byte	0x04
	.zero		1


	//   ....[129]....
        /*0928*/ 	.word	0x00003920
        /*092c*/ 	.word	0x000000ff
        /*0930*/ 	.word	0x00000000
        /*0934*/ 	.short	0x010a
        /*0936*/ 	.byte	0x04
	.zero		1


	//   ....[130]....
        /*0938*/ 	.word	0x000039b0
        /*093c*/ 	.word	0x000000ff
        /*0940*/ 	.word	0x00000000
        /*0944*/ 	.short	0x010a
        /*0946*/ 	.byte	0x04
	.zero		1


	//   ....[131]....
        /*0948*/ 	.word	0x00003a40
        /*094c*/ 	.word	0x000000ff
        /*0950*/ 	.word	0x00000000
        /*0954*/ 	.short	0x010a
        /*0956*/ 	.byte	0x04
	.zero		1


	//   ....[132]....
        /*0958*/ 	.word	0x00003ad0
        /*095c*/ 	.word	0x000000ff
        /*0960*/ 	.word	0x00000000
        /*0964*/ 	.short	0x010a
        /*0966*/ 	.byte	0x04
	.zero		1


	//   ....[133]....
        /*0968*/ 	.word	0x00003b70
        /*096c*/ 	.word	0x00000000
        /*0970*/ 	.word	0x00000000
        /*0974*/ 	.short	0x010a
        /*0976*/ 	.byte	0xff
	.zero		1


	//   ....[134]....
        /*0978*/ 	.word	0x00003ca0
        /*097c*/ 	.word	0x00000000
        /*0980*/ 	.word	0x000002b0
        /*0984*/ 	.short	0x010a
        /*0986*/ 	.byte	0xff
	.zero		1


	//   ....[135]....
        /*0988*/ 	.word	0x00003d10
        /*098c*/ 	.word	0x00000000
        /*0990*/ 	.word	0x00000000
        /*0994*/ 	.short	0x0101
        /*0996*/ 	.byte	0xff
	.zero		1


	//   ....[136]....
        /*0998*/ 	.word	0x00003d30
        /*099c*/ 	.word	0x000000ff
        /*09a0*/ 	.word	0x00000260
        /*09a4*/ 	.short	0x010a
        /*09a6*/ 	.byte	0x05
	.zero		1


	//   ....[137]....
        /*09a8*/ 	.word	0x00003e50
        /*09ac*/ 	.word	0x00000000
        /*09b0*/ 	.word	0x00000250
        /*09b4*/ 	.short	0x010a
        /*09b6*/ 	.byte	0xff
	.zero		1


	//   ....[138]....
        /*09b8*/ 	.word	0x00003f50
        /*09bc*/ 	.word	0x00000000
        /*09c0*/ 	.word	0x00000000
        /*09c4*/ 	.short	0x0101
        /*09c6*/ 	.byte	0xff
	.zero		1


	//   ....[139]....
        /*09c8*/ 	.word	0x00003fe0
        /*09cc*/ 	.word	0x000000ff
        /*09d0*/ 	.word	0x00000260
        /*09d4*/ 	.short	0x0106
        /*09d6*/ 	.byte	0x05
	.zero		1


	//   ....[140]....
        /*09d8*/ 	.word	0x00004000
        /*09dc*/ 	.word	0x000000ff
        /*09e0*/ 	.word	0x00000260
        /*09e4*/ 	.short	0x010a
        /*09e6*/ 	.byte	0x05
	.zero		1


	//   ....[141]....
        /*09e8*/ 	.word	0x00004090
        /*09ec*/ 	.word	0x000000ff
        /*09f0*/ 	.word	0x00000260
        /*09f4*/ 	.short	0x0106
        /*09f6*/ 	.byte	0x04
	.zero		1


	//   ....[142]....
        /*09f8*/ 	.word	0x000040d0
        /*09fc*/ 	.word	0x00000000
        /*0a00*/ 	.word	0x00000260
        /*0a04*/ 	.short	0x010a
        /*0a06*/ 	.byte	0xff
	.zero		1


	//   ....[143]....
        /*0a08*/ 	.word	0x00004310
        /*0a0c*/ 	.word	0x000000ff
        /*0a10*/ 	.word	0x00000008
        /*0a14*/ 	.short	0x010a
        /*0a16*/ 	.byte	0x06
	.zero		1


	//   ....[144]....
        /*0a18*/ 	.word	0x00004330
        /*0a1c*/ 	.word	0x000000ff
        /*0a20*/ 	.word	0x00000008
        /*0a24*/ 	.short	0x010a
        /*0a26*/ 	.byte	0x06
	.zero		1


	//   ....[145]....
        /*0a28*/ 	.word	0x000044c0
        /*0a2c*/ 	.word	0x000000ff
        /*0a30*/ 	.word	0x00000008
        /*0a34*/ 	.short	0x010a
        /*0a36*/ 	.byte	0x06
	.zero		1


	//   ....[146]....
        /*0a38*/ 	.word	0x000044e0
        /*0a3c*/ 	.word	0x000000ff
        /*0a40*/ 	.word	0x00000008
        /*0a44*/ 	.short	0x010a
        /*0a46*/ 	.byte	0x06
	.zero		1


	//   ....[147]....
        /*0a48*/ 	.word	0x000045a0
        /*0a4c*/ 	.word	0x000000ff
        /*0a50*/ 	.word	0x00000000
        /*0a54*/ 	.short	0x0101
        /*0a56*/ 	.byte	0x07
	.zero		1


	//   ....[148]....
        /*0a58*/ 	.word	0x00004880
        /*0a5c*/ 	.word	0x00000000
        /*0a60*/ 	.word	0x00000250
        /*0a64*/ 	.short	0x010a
        /*0a66*/ 	.byte	0xff
	.zero		1


	//   ....[149]....
        /*0a68*/ 	.word	0x00004940
        /*0a6c*/ 	.word	0x00000000
        /*0a70*/ 	.word	0x00000000
        /*0a74*/ 	.short	0x0101
        /*0a76*/ 	.byte	0xff
	.zero		1


	//   ....[150]....
        /*0a78*/ 	.word	0x000049f0
        /*0a7c*/ 	.word	0x000000ff
        /*0a80*/ 	.word	0x00000000
        /*0a84*/ 	.short	0x010a
        /*0a86*/ 	.byte	0x06
	.zero		1


	//   ....[151]....
        /*0a88*/ 	.word	0x00004a00
        /*0a8c*/ 	.word	0x000000ff
        /*0a90*/ 	.word	0x00000290
        /*0a94*/ 	.short	0x010a
        /*0a96*/ 	.byte	0x0b
	.zero		1


	//   ....[152]....
        /*0a98*/ 	.word	0x00004ac0
        /*0a9c*/ 	.word	0x000000ff
        /*0aa0*/ 	.word	0x00000000
        /*0aa4*/ 	.short	0x010a
        /*0aa6*/ 	.byte	0x09
	.zero		1


	//   ....[153]....
        /*0aa8*/ 	.word	0x00004c00
        /*0aac*/ 	.word	0x000000ff
        /*0ab0*/ 	.word	0x00000000
        /*0ab4*/ 	.short	0x010a
        /*0ab6*/ 	.byte	0x06
	.zero		1


	//   ....[154]....
        /*0ab8*/ 	.word	0x00004e00
        /*0abc*/ 	.word	0x000000ff
        /*0ac0*/ 	.word	0x00000000
        /*0ac4*/ 	.short	0x010a
        /*0ac6*/ 	.byte	0x07
	.zero		1


	//   ....[155]....
        /*0ac8*/ 	.word	0x00004e90
        /*0acc*/ 	.word	0x000000ff
        /*0ad0*/ 	.word	0x00000000
        /*0ad4*/ 	.short	0x010a
        /*0ad6*/ 	.byte	0x07
	.zero		1


	//   ....[156]....
        /*0ad8*/ 	.word	0x00004f20
        /*0adc*/ 	.word	0x000000ff
        /*0ae0*/ 	.word	0x00000000
        /*0ae4*/ 	.short	0x010a
        /*0ae6*/ 	.byte	0x07
	.zero		1


	//   ....[157]....
        /*0ae8*/ 	.word	0x00004fc0
        /*0aec*/ 	.word	0x00000000
        /*0af0*/ 	.word	0x00000000
        /*0af4*/ 	.short	0x010a
        /*0af6*/ 	.byte	0xff
	.zero		1


	//   ....[158]....
        /*0af8*/ 	.word	0x00005000
        /*0afc*/ 	.word	0x00000000
        /*0b00*/ 	.word	0x00000000
        /*0b04*/ 	.short	0x010a
        /*0b06*/ 	.byte	0xff
	.zero		1


	//   ....[159]....
        /*0b08*/ 	.word	0x00005070
        /*0b0c*/ 	.word	0x000000ff
        /*0b10*/ 	.word	0x00000000
        /*0b14*/ 	.short	0x0101
        /*0b16*/ 	.byte	0x05
	.zero		1


	//   ....[160]....
        /*0b18*/ 	.word	0x000050b0
        /*0b1c*/ 	.word	0x000000ff
        /*0b20*/ 	.word	0x000002d0
        /*0b24*/ 	.short	0x010a
        /*0b26*/ 	.byte	0x08
	.zero		1


	//   ....[161]....
        /*0b28*/ 	.word	0x00005100
        /*0b2c*/ 	.word	0x000000ff
        /*0b30*/ 	.word	0x00000000
        /*0b34*/ 	.short	0x0101
        /*0b36*/ 	.byte	0x05
	.zero		1


	//   ....[162]....
        /*0b38*/ 	.word	0x00005550
        /*0b3c*/ 	.word	0x00000000
        /*0b40*/ 	.word	0x00000250
        /*0b44*/ 	.short	0x010a
        /*0b46*/ 	.byte	0xff
	.zero		1


	//   ....[163]....
        /*0b48*/ 	.word	0x00005610
        /*0b4c*/ 	.word	0x00000000
        /*0b50*/ 	.word	0x00000000
        /*0b54*/ 	.short	0x0101
        /*0b56*/ 	.byte	0xff
	.zero		1


	//   ....[164]....
        /*0b58*/ 	.word	0x00005930
        /*0b5c*/ 	.word	0x000000ff
        /*0b60*/ 	.word	0x00000248
        /*0b64*/ 	.short	0x010a
        /*0b66*/ 	.byte	0x07
	.zero		1


	//   ....[165]....
        /*0b68*/ 	.word	0x00005b20
        /*0b6c*/ 	.word	0x000000ff
        /*0b70*/ 	.word	0x00000220
        /*0b74*/ 	.short	0x010a
        /*0b76*/ 	.byte	0x07
	.zero		1


	//   ....[166]....
        /*0b78*/ 	.word	0x00005c90
        /*0b7c*/ 	.word	0x000000ff
        /*0b80*/ 	.word	0x00000200
        /*0b84*/ 	.short	0x010b
        /*0b86*/ 	.byte	0x07
	.zero		1


	//   ....[167]....
        /*0b88*/ 	.word	0x00005ca0
        /*0b8c*/ 	.word	0x000000ff
        /*0b90*/ 	.word	0x00000000
        /*0b94*/ 	.short	0x0101
        /*0b96*/ 	.byte	0x08
	.zero		1


	//   ....[168]....
        /*0b98*/ 	.word	0x00005cb0
        /*0b9c*/ 	.word	0x000000ff
        /*0ba0*/ 	.word	0x00000228
        /*0ba4*/ 	.short	0x010a
        /*0ba6*/ 	.byte	0x07
	.zero		1


	//   ....[169]....
        /*0ba8*/ 	.word	0x00005e00
        /*0bac*/ 	.word	0x000000ff
        /*0bb0*/ 	.word	0x00000208
        /*0bb4*/ 	.short	0x010b
        /*0bb6*/ 	.byte	0x07
	.zero		1


	//   ....[170]....
        /*0bb8*/ 	.word	0x00005e10
        /*0bbc*/ 	.word	0x000000ff
        /*0bc0*/ 	.word	0x00000000
        /*0bc4*/ 	.short	0x0101
        /*0bc6*/ 	.byte	0x08
	.zero		1


	//   ....[171]....
        /*0bc8*/ 	.word	0x00005e20
        /*0bcc*/ 	.word	0x000000ff
        /*0bd0*/ 	.word	0x00000230
        /*0bd4*/ 	.short	0x010a
        /*0bd6*/ 	.byte	0x07
	.zero		1


	//   ....[172]....
        /*0bd8*/ 	.word	0x00005fa0
        /*0bdc*/ 	.word	0x000000ff
        /*0be0*/ 	.word	0x00000210
        /*0be4*/ 	.short	0x010b
        /*0be6*/ 	.byte	0x07
	.zero		1


	//   ....[173]....
        /*0be8*/ 	.word	0x00005fe0
        /*0bec*/ 	.word	0x000000ff
        /*0bf0*/ 	.word	0x00000000
        /*0bf4*/ 	.short	0x0101
        /*0bf6*/ 	.byte	0x08
	.zero		1


	//   ....[174]....
        /*0bf8*/ 	.word	0x00006020
        /*0bfc*/ 	.word	0x000000ff
        /*0c00*/ 	.word	0x00000238
        /*0c04*/ 	.short	0x010a
        /*0c06*/ 	.byte	0x07
	.zero		1


	//   ....[175]....
        /*0c08*/ 	.word	0x00006260
        /*0c0c*/ 	.word	0x000000ff
        /*0c10*/ 	.word	0x00000218
        /*0c14*/ 	.short	0x010b
        /*0c16*/ 	.byte	0x07
	.zero		1


	//   ....[176]....
        /*0c18*/ 	.word	0x00006280
        /*0c1c*/ 	.word	0x000000ff
        /*0c20*/ 	.word	0x00000000
        /*0c24*/ 	.short	0x0101
        /*0c26*/ 	.byte	0x0d
	.zero		1


	//   ....[177]....
        /*0c28*/ 	.word	0x000062b0
        /*0c2c*/ 	.word	0x000000ff
        /*0c30*/ 	.word	0x00000220
        /*0c34*/ 	.short	0x010a
        /*0c36*/ 	.byte	0x07
	.zero		1


	//   ....[178]....
        /*0c38*/ 	.word	0x000062d0
        /*0c3c*/ 	.word	0x000000ff
        /*0c40*/ 	.word	0x00000228
        /*0c44*/ 	.short	0x010a
        /*0c46*/ 	.byte	0x07
	.zero		1


	//   ....[179]....
        /*0c48*/ 	.word	0x000062f0
        /*0c4c*/ 	.word	0x000000ff
        /*0c50*/ 	.word	0x00000230
        /*0c54*/ 	.short	0x010a
        /*0c56*/ 	.byte	0x07
	.zero		1


	//   ....[180]....
        /*0c58*/ 	.word	0x00006330
        /*0c5c*/ 	.word	0x00000000
        /*0c60*/ 	.word	0x00000238
        /*0c64*/ 	.short	0x010a
        /*0c66*/ 	.byte	0xff
	.zero		1


	//   ....[181]....
        /*0c68*/ 	.word	0x00006660
        /*0c6c*/ 	.word	0x00000000
        /*0c70*/ 	.word	0x00000250
        /*0c74*/ 	.short	0x010a
        /*0c76*/ 	.byte	0xff
	.zero		1


	//   ....[182]....
        /*0c78*/ 	.word	0x00006770
        /*0c7c*/ 	.word	0x00000000
        /*0c80*/ 	.word	0x00000000
        /*0c84*/ 	.short	0x0101
        /*0c86*/ 	.byte	0xff
	.zero		1


	//   ....[183]....
        /*0c88*/ 	.word	0x000071c0
        /*0c8c*/ 	.word	0x000000ff
        /*0c90*/ 	.word	0x00000200
        /*0c94*/ 	.short	0x010a
        /*0c96*/ 	.byte	0x30
	.zero		1


	//   ....[184]....
        /*0c98*/ 	.word	0x00007200
        /*0c9c*/ 	.word	0x00000070
        /*0ca0*/ 	.word	0x00000270
        /*0ca4*/ 	.short	0x010a
        /*0ca6*/ 	.byte	0xff
	.zero		1


	//   ....[185]....
        /*0ca8*/ 	.word	0x000072f0
        /*0cac*/ 	.word	0x000000ff
        /*0cb0*/ 	.word	0x00000200
        /*0cb4*/ 	.short	0x010a
        /*0cb6*/ 	.byte	0x30
	.zero		1


	//   ....[186]....
        /*0cb8*/ 	.word	0x000073e0
        /*0cbc*/ 	.word	0x00000070
        /*0cc0*/ 	.word	0x00000270
        /*0cc4*/ 	.short	0x010a
        /*0cc6*/ 	.byte	0xff
	.zero		1


	//   ....[187]....
        /*0cc8*/ 	.word	0x00007eb0
        /*0ccc*/ 	.word	0x00000000
        /*0cd0*/ 	.word	0x00000000
        /*0cd4*/ 	.short	0x0101
        /*0cd6*/ 	.byte	0xff
	.zero		1


	//   ....[188]....
        /*0cd8*/ 	.word	0x00007ec0
        /*0cdc*/ 	.word	0x00000002
        /*0ce0*/ 	.word	0x00000200
        /*0ce4*/ 	.short	0x010a
        /*0ce6*/ 	.byte	0xff
	.zero		1


	//   ....[189]....
        /*0ce8*/ 	.word	0x00007fa0
        /*0cec*/ 	.word	0x00000002
        /*0cf0*/ 	.word	0x00000200
        /*0cf4*/ 	.short	0x010a
        /*0cf6*/ 	.byte	0xff
	.zero		1


	//   ....[190]....
        /*0cf8*/ 	.word	0x00008b00
        /*0cfc*/ 	.word	0x0000003f
        /*0d00*/ 	.word	0x00000000
        /*0d04*/ 	.short	0x0101
        /*0d06*/ 	.byte	0xff
	.zero		1


	//   ....[191]....
        /*0d08*/ 	.word	0x00008b20
        /*0d0c*/ 	.word	0x00000000
        /*0d10*/ 	.word	0x00000200
        /*0d14*/ 	.short	0x010a
        /*0d16*/ 	.byte	0xff
	.zero		1


	//   ....[192]....
        /*0d18*/ 	.word	0x00008bf0
        /*0d1c*/ 	.word	0x00000000
        /*0d20*/ 	.word	0x00000200
        /*0d24*/ 	.short	0x010a
        /*0d26*/ 	.byte	0xff
	.zero		1


	//   ....[193]....
        /*0d28*/ 	.word	0x00009750
        /*0d2c*/ 	.word	0x0000003f
        /*0d30*/ 	.word	0x00000000
        /*0d34*/ 	.short	0x0101
        /*0d36*/ 	.byte	0xff
	.zero		1


	//   ....[194]....
        /*0d38*/ 	.word	0x00009770
        /*0d3c*/ 	.word	0x00000000
        /*0d40*/ 	.word	0x00000200
        /*0d44*/ 	.short	0x010a
        /*0d46*/ 	.byte	0xff
	.zero		1


	//   ....[195]....
        /*0d48*/ 	.word	0x00009840
        /*0d4c*/ 	.word	0x00000000
        /*0d50*/ 	.word	0x00000200
        /*0d54*/ 	.short	0x010a
        /*0d56*/ 	.byte	0xff
	.zero		1


	//   ....[196]....
        /*0d58*/ 	.word	0x00009c30
        /*0d5c*/ 	.word	0x00000070
        /*0d60*/ 	.word	0x00000000
        /*0d64*/ 	.short	0x0101
        /*0d66*/ 	.byte	0xff
	.zero		1


	//   ....[197]....
        /*0d68*/ 	.word	0x0000a3f0
        /*0d6c*/ 	.word	0x00000000
        /*0d70*/ 	.word	0x00000000
        /*0d74*/ 	.short	0x0101
        /*0d76*/ 	.byte	0xff
	.zero		1


	//   ....[198]....
        /*0d78*/ 	.word	0x0000a660
        /*0d7c*/ 	.word	0x000000ff
        /*0d80*/ 	.word	0x00000000
        /*0d84*/ 	.short	0x0101
        /*0d86*/ 	.byte	0x04
	.zero		1


	//   ....[199]....
        /*0d88*/ 	.word	0x0000a680
        /*0d8c*/ 	.word	0x00000002
        /*0d90*/ 	.word	0x000002c0
        /*0d94*/ 	.short	0x010a
        /*0d96*/ 	.byte	0xff
	.zero		1


	//   ....[200]....
        /*0d98*/ 	.word	0x0000a6e0
        /*0d9c*/ 	.word	0x00000002
        /*0da0*/ 	.word	0x00000100
        /*0da4*/ 	.short	0x010a
        /*0da6*/ 	.byte	0xff
	.zero		1


	//   ....[201]....
        /*0da8*/ 	.word	0x0000a740
        /*0dac*/ 	.word	0x00000002
        /*0db0*/ 	.word	0x00000100
        /*0db4*/ 	.short	0x010a
        /*0db6*/ 	.byte	0xff
	.zero		1


	//   ....[202]....
        /*0db8*/ 	.word	0x0000a790
        /*0dbc*/ 	.word	0x00000002
        /*0dc0*/ 	.word	0x00000250
        /*0dc4*/ 	.short	0x010a
        /*0dc6*/ 	.byte	0xff
	.zero		1


	//   ....[203]....
        /*0dc8*/ 	.word	0x0000a7f0
        /*0dcc*/ 	.word	0x00000000
        /*0dd0*/ 	.word	0x00000000
        /*0dd4*/ 	.short	0x010a
        /*0dd6*/ 	.byte	0xff
	.zero		1


	//   ....[204]....
        /*0dd8*/ 	.word	0x0000a850
        /*0ddc*/ 	.word	0x00000000
        /*0de0*/ 	.word	0x00000000
        /*0de4*/ 	.short	0x010a
        /*0de6*/ 	.byte	0xff
	.zero		1


	//   ....[205]....
        /*0de8*/ 	.word	0x0000a8b0
        /*0dec*/ 	.word	0x00000000
        /*0df0*/ 	.word	0x00000000
        /*0df4*/ 	.short	0x010a
        /*0df6*/ 	.byte	0xff
	.zero		1


	//   ....[206]....
        /*0df8*/ 	.word	0x0000a910
        /*0dfc*/ 	.word	0x00000000
        /*0e00*/ 	.word	0x00000000
        /*0e04*/ 	.short	0x010a
        /*0e06*/ 	.byte	0xff
	.zero		1


	//   ....[207]....
        /*0e08*/ 	.word	0x0000a970
        /*0e0c*/ 	.word	0x00000000
        /*0e10*/ 	.word	0x00000000
        /*0e14*/ 	.short	0x010a
        /*0e16*/ 	.byte	0xff
	.zero		1


	//   ....[208]....
        /*0e18*/ 	.word	0x0000a9d0
        /*0e1c*/ 	.word	0x00000000
        /*0e20*/ 	.word	0x00000000
        /*0e24*/ 	.short	0x010a
        /*0e26*/ 	.byte	0xff
	.zero		1


	//   ....[209]....
        /*0e28*/ 	.word	0x0000aa30
        /*0e2c*/ 	.word	0x00000000
        /*0e30*/ 	.word	0x00000000
        /*0e34*/ 	.short	0x010a
        /*0e36*/ 	.byte	0xff
	.zero		1


	//   ....[210]....
        /*0e38*/ 	.word	0x0000aa90
        /*0e3c*/ 	.word	0x00000000
        /*0e40*/ 	.word	0x00000000
        /*0e44*/ 	.short	0x010a
        /*0e46*/ 	.byte	0xff
	.zero		1


	//   ....[211]....
        /*0e48*/ 	.word	0x0000aaf0
        /*0e4c*/ 	.word	0x00000000
        /*0e50*/ 	.word	0x00000000
        /*0e54*/ 	.short	0x010a
        /*0e56*/ 	.byte	0xff
	.zero		1


	//   ....[212]....
        /*0e58*/ 	.word	0x0000ab50
        /*0e5c*/ 	.word	0x00000000
        /*0e60*/ 	.word	0x00000000
        /*0e64*/ 	.short	0x010a
        /*0e66*/ 	.byte	0xff
	.zero		1


	//   ....[213]....
        /*0e68*/ 	.word	0x0000abb0
        /*0e6c*/ 	.word	0x00000000
        /*0e70*/ 	.word	0x00000000
        /*0e74*/ 	.short	0x010a
        /*0e76*/ 	.byte	0xff
	.zero		1


	//   ....[214]....
        /*0e78*/ 	.word	0x0000ac10
        /*0e7c*/ 	.word	0x00000000
        /*0e80*/ 	.word	0x00000000
        /*0e84*/ 	.short	0x010a
        /*0e86*/ 	.byte	0xff
	.zero		1


	//   ....[215]....
        /*0e88*/ 	.word	0x0000ac70
        /*0e8c*/ 	.word	0x00000000
        /*0e90*/ 	.word	0x00000000
        /*0e94*/ 	.short	0x010a
        /*0e96*/ 	.byte	0xff
	.zero		1


	//   ....[216]....
        /*0e98*/ 	.word	0x0000acd0
        /*0e9c*/ 	.word	0x00000000
        /*0ea0*/ 	.word	0x00000000
        /*0ea4*/ 	.short	0x010a
        /*0ea6*/ 	.byte	0xff
	.zero		1


	//   ....[217]....
        /*0ea8*/ 	.word	0x0000ad30
        /*0eac*/ 	.word	0x00000000
        /*0eb0*/ 	.word	0x00000000
        /*0eb4*/ 	.short	0x010a
        /*0eb6*/ 	.byte	0xff
	.zero		1


	//   ....[218]....
        /*0eb8*/ 	.word	0x0000ad90
        /*0ebc*/ 	.word	0x00000000
        /*0ec0*/ 	.word	0x00000000
        /*0ec4*/ 	.short	0x010a
        /*0ec6*/ 	.byte	0xff
	.zero		1


	//   ....[219]....
        /*0ec8*/ 	.word	0x0000adf0
        /*0ecc*/ 	.word	0x00000000
        /*0ed0*/ 	.word	0x00000000
        /*0ed4*/ 	.short	0x010a
        /*0ed6*/ 	.byte	0xff
	.zero		1


	//   ....[220]....
        /*0ed8*/ 	.word	0x0000ae50
        /*0edc*/ 	.word	0x00000000
        /*0ee0*/ 	.word	0x00000000
        /*0ee4*/ 	.short	0x010a
        /*0ee6*/ 	.byte	0xff
	.zero		1


	//   ....[221]....
        /*0ee8*/ 	.word	0x0000aeb0
        /*0eec*/ 	.word	0x00000000
        /*0ef0*/ 	.word	0x00000000
        /*0ef4*/ 	.short	0x010a
        /*0ef6*/ 	.byte	0xff
	.zero		1


	//   ....[222]....
        /*0ef8*/ 	.word	0x0000af10
        /*0efc*/ 	.word	0x00000000
        /*0f00*/ 	.word	0x00000000
        /*0f04*/ 	.short	0x010a
        /*0f06*/ 	.byte	0xff
	.zero		1


	//   ....[223]....
        /*0f08*/ 	.word	0x0000af70
        /*0f0c*/ 	.word	0x00000000
        /*0f10*/ 	.word	0x00000000
        /*0f14*/ 	.short	0x010a
        /*0f16*/ 	.byte	0xff
	.zero		1


	//   ....[224]....
        /*0f18*/ 	.word	0x0000afd0
        /*0f1c*/ 	.word	0x00000000
        /*0f20*/ 	.word	0x00000000
        /*0f24*/ 	.short	0x010a
        /*0f26*/ 	.byte	0xff
	.zero		1


	//   ....[225]....
        /*0f28*/ 	.word	0x0000b030
        /*0f2c*/ 	.word	0x00000000
        /*0f30*/ 	.word	0x00000000
        /*0f34*/ 	.short	0x010a
        /*0f36*/ 	.byte	0xff
	.zero		1


	//   ....[226]....
        /*0f38*/ 	.word	0x0000b090
        /*0f3c*/ 	.word	0x00000000
        /*0f40*/ 	.word	0x00000000
        /*0f44*/ 	.short	0x010a
        /*0f46*/ 	.byte	0xff
	.zero		1


	//   ....[227]....
        /*0f48*/ 	.word	0x0000b0f0
        /*0f4c*/ 	.word	0x00000000
        /*0f50*/ 	.word	0x00000000
        /*0f54*/ 	.short	0x010a
        /*0f56*/ 	.byte	0xff
	.zero		1


	//   ....[228]....
        /*0f58*/ 	.word	0x0000b150
        /*0f5c*/ 	.word	0x00000000
        /*0f60*/ 	.word	0x00000000
        /*0f64*/ 	.short	0x010a
        /*0f66*/ 	.byte	0xff
	.zero		1


	//   ....[229]....
        /*0f68*/ 	.word	0x0000b1b0
        /*0f6c*/ 	.word	0x00000000
        /*0f70*/ 	.word	0x00000000
        /*0f74*/ 	.short	0x010a
        /*0f76*/ 	.byte	0xff
	.zero		1


	//   ....[230]....
        /*0f78*/ 	.word	0x0000b210
        /*0f7c*/ 	.word	0x00000000
        /*0f80*/ 	.word	0x00000000
        /*0f84*/ 	.short	0x010a
        /*0f86*/ 	.byte	0xff
	.zero		1


	//   ....[231]....
        /*0f88*/ 	.word	0x0000b270
        /*0f8c*/ 	.word	0x00000000
        /*0f90*/ 	.word	0x00000000
        /*0f94*/ 	.short	0x010a
        /*0f96*/ 	.byte	0xff
	.zero		1


	//   ....[232]....
        /*0f98*/ 	.word	0x0000b2d0
        /*0f9c*/ 	.word	0x00000000
        /*0fa0*/ 	.word	0x00000000
        /*0fa4*/ 	.short	0x010a
        /*0fa6*/ 	.byte	0xff
	.zero		1


	//   ....[233]....
        /*0fa8*/ 	.word	0x0000b330
        /*0fac*/ 	.word	0x00000000
        /*0fb0*/ 	.word	0x00000000
        /*0fb4*/ 	.short	0x010a
        /*0fb6*/ 	.byte	0xff
	.zero		1


	//   ....[234]....
        /*0fb8*/ 	.word	0x0000b380
        /*0fbc*/ 	.word	0x00000000
        /*0fc0*/ 	.word	0x000002b0
        /*0fc4*/ 	.short	0x010a
        /*0fc6*/ 	.byte	0xff
	.zero		1


	//   ....[235]....
        /*0fc8*/ 	.word	0x0000b3e0
        /*0fcc*/ 	.word	0x00000000
        /*0fd0*/ 	.word	0x00000260
        /*0fd4*/ 	.short	0x010a
        /*0fd6*/ 	.byte	0xff
	.zero		1


	//   ....[236]....
        /*0fd8*/ 	.word	0x0000b430
        /*0fdc*/ 	.word	0x00000000
        /*0fe0*/ 	.word	0x00000250
        /*0fe4*/ 	.short	0x010a
        /*0fe6*/ 	.byte	0xff
	.zero		1


	//   ....[237]....
        /*0fe8*/ 	.word	0x0000b490
        /*0fec*/ 	.word	0x00000000
        /*0ff0*/ 	.word	0x00000260
        /*0ff4*/ 	.short	0x010a
        /*0ff6*/ 	.byte	0xff
	.zero		1


	//   ....[238]....
        /*0ff8*/ 	.word	0x0000b4f0
        /*0ffc*/ 	.word	0x00000004
        /*1000*/ 	.word	0x00000008
        /*1004*/ 	.short	0x010a
        /*1006*/ 	.byte	0xff
	.zero		1


	//   ....[239]....
        /*1008*/ 	.word	0x0000b5d0
        /*100c*/ 	.word	0x00000002
        /*1010*/ 	.word	0x00000008
        /*1014*/ 	.short	0x010a
        /*1016*/ 	.byte	0xff
	.zero		1


	//   ....[240]....
        /*1018*/ 	.word	0x0000b620
        /*101c*/ 	.word	0x00000000
        /*1020*/ 	.word	0x00000250
        /*1024*/ 	.short	0x010a
        /*1026*/ 	.byte	0xff
	.zero		1


	//   ....[241]....
        /*1028*/ 	.word	0x0000b680
        /*102c*/ 	.word	0x00000000
        /*1030*/ 	.word	0x00000290
        /*1034*/ 	.short	0x010a
        /*1036*/ 	.byte	0xff
	.zero		1


	//   ....[242]....
        /*1038*/ 	.word	0x0000b6e0
        /*103c*/ 	.word	0x00000000
        /*1040*/ 	.word	0x00000000
        /*1044*/ 	.short	0x010a
        /*1046*/ 	.byte	0xff
	.zero		1


	//   ....[243]....
        /*1048*/ 	.word	0x0000b740
        /*104c*/ 	.word	0x00000000
        /*1050*/ 	.word	0x00000000
        /*1054*/ 	.short	0x010a
        /*1056*/ 	.byte	0xff
	.zero		1


	//   ....[244]....
        /*1058*/ 	.word	0x0000b7a0
        /*105c*/ 	.word	0x00000000
        /*1060*/ 	.word	0x00000000
        /*1064*/ 	.short	0x010a
        /*1066*/ 	.byte	0xff
	.zero		1


	//   ....[245]....
        /*1068*/ 	.word	0x0000b800
        /*106c*/ 	.word	0x00000000
        /*1070*/ 	.word	0x00000000
        /*1074*/ 	.short	0x010a
        /*1076*/ 	.byte	0xff
	.zero		1


	//   ....[246]....
        /*1078*/ 	.word	0x0000b860
        /*107c*/ 	.word	0x00000000
        /*1080*/ 	.word	0x000002d0
        /*1084*/ 	.short	0x010a
        /*1086*/ 	.byte	0xff
	.zero		1


	//   ....[247]....
        /*1088*/ 	.word	0x0000b8b0
        /*108c*/ 	.word	0x00000000
        /*1090*/ 	.word	0x00000250
        /*1094*/ 	.short	0x010a
        /*1096*/ 	.byte	0xff
	.zero		1


	//   ....[248]....
        /*1098*/ 	.word	0x0000b910
        /*109c*/ 	.word	0x00000000
        /*10a0*/ 	.word	0x00000248
        /*10a4*/ 	.short	0x010a
        /*10a6*/ 	.byte	0xff
	.zero		1


	//   ....[249]....
        /*10a8*/ 	.word	0x0000b970
        /*10ac*/ 	.word	0x00000000
        /*10b0*/ 	.word	0x00000220
        /*10b4*/ 	.short	0x010a
        /*10b6*/ 	.byte	0xff
	.zero		1


	//   ....[250]....
        /*10b8*/ 	.word	0x0000b9d0
        /*10bc*/ 	.word	0x00000000
        /*10c0*/ 	.word	0x00000228
        /*10c4*/ 	.short	0x010a
        /*10c6*/ 	.byte	0xff
	.zero		1


	//   ....[251]....
        /*10c8*/ 	.word	0x0000ba30
        /*10cc*/ 	.word	0x00000000
        /*10d0*/ 	.word	0x00000230
        /*10d4*/ 	.short	0x010a
        /*10d6*/ 	.byte	0xff
	.zero		1


	//   ....[252]....
        /*10d8*/ 	.word	0x0000ba90
        /*10dc*/ 	.word	0x00000000
        /*10e0*/ 	.word	0x00000238
        /*10e4*/ 	.short	0x010a
        /*10e6*/ 	.byte	0xff
	.zero		1


	//   ....[253]....
        /*10e8*/ 	.word	0x0000baf0
        /*10ec*/ 	.word	0x00000000
        /*10f0*/ 	.word	0x00000220
        /*10f4*/ 	.short	0x010a
        /*10f6*/ 	.byte	0xff
	.zero		1


	//   ....[254]....
        /*10f8*/ 	.word	0x0000bb50
        /*10fc*/ 	.word	0x00000000
        /*1100*/ 	.word	0x00000228
        /*1104*/ 	.short	0x010a
        /*1106*/ 	.byte	0xff
	.zero		1


	//   ....[255]....
        /*1108*/ 	.word	0x0000bbb0
        /*110c*/ 	.word	0x00000000
        /*1110*/ 	.word	0x00000230
        /*1114*/ 	.short	0x010a
        /*1116*/ 	.byte	0xff
	.zero		1


	//   ....[0]....
        /*1118*/ 	.word	0x0000bc00
        /*111c*/ 	.word	0x00000000
        /*1120*/ 	.word	0x00000250
        /*1124*/ 	.short	0x010a
        /*1126*/ 	.byte	0xff
	.zero		1


	//   ....[1]....
        /*1128*/ 	.word	0x0000bc60
        /*112c*/ 	.word	0x00000002
        /*1130*/ 	.word	0x00000200
        /*1134*/ 	.short	0x010a
        /*1136*/ 	.byte	0xff
	.zero		1


	//   ....[2]....
        /*1138*/ 	.word	0x0000bcb0
        /*113c*/ 	.word	0x00000070
        /*1140*/ 	.word	0x00000270
        /*1144*/ 	.short	0x010a
        /*1146*/ 	.byte	0xff
	.zero		1


	//   ....[3]....
        /*1148*/ 	.word	0x0000bd00
        /*114c*/ 	.word	0x00000002
        /*1150*/ 	.word	0x00000200
        /*1154*/ 	.short	0x010a
        /*1156*/ 	.byte	0xff
	.zero		1


	//   ....[4]....
        /*1158*/ 	.word	0x0000bd50
        /*115c*/ 	.word	0x00000000
        /*1160*/ 	.word	0x00000200
        /*1164*/ 	.short	0x010a
        /*1166*/ 	.byte	0xff
	.zero		1


	//   ....[5]....
        /*1168*/ 	.word	0x0000bda0
        /*116c*/ 	.word	0x00000000
        /*1170*/ 	.word	0x00000200
        /*1174*/ 	.short	0x010a
        /*1176*/ 	.byte	0xff
	.zero		1


	//----- nvinfo : EIATTR_NUM_MBARRIERS
	.align		4
.L_47:
        /*1178*/ 	.byte	0x03, 0x38
        /*117a*/ 	.short	0x005b


	//----- nvinfo : EIATTR_EXIT_INSTR_OFFSETS
	.align		4
        /*117c*/ 	.byte	0x04, 0x1c
        /*117e*/ 	.short	(.L_49 - .L_48)


	//   ....[0]....
.L_48:
        /*1180*/ 	.word	0x00003ba0


	//   ....[1]....
        /*1184*/ 	.word	0x000040a0


	//   ....[2]....
        /*1188*/ 	.word	0x00004100


	//   ....[3]....
        /*118c*/ 	.word	0x00005330


	//   ....[4]....
        /*1190*/ 	.word	0x00006360


	//   ....[5]....
        /*1194*/ 	.word	0x000063a0


	//   ....[6]....
        /*1198*/ 	.word	0x0000a550


	//   ....[7]....
        /*119c*/ 	.word	0x0000a5d0


	//   ....[8]....
        /*11a0*/ 	.word	0x0000a600


	//   ....[9]....
        /*11a4*/ 	.word	0x0000a670


	//----- nvinfo : EIATTR_MAX_THREADS
	.align		4
.L_49:
        /*11a8*/ 	.byte	0x04, 0x05
        /*11aa*/ 	.short	(.L_51 - .L_50)
.L_50:
        /*11ac*/ 	.word	0x00000100
        /*11b0*/ 	.word	0x00000001
        /*11b4*/ 	.word	0x00000001


	//----- nvinfo : EIATTR_CRS_STACK_SIZE
	.align		4
.L_51:
        /*11b8*/ 	.byte	0x04, 0x1e
        /*11ba*/ 	.short	(.L_53 - .L_52)
.L_52:
        /*11bc*/ 	.word	0x00000000


	//----- nvinfo : EIATTR_CBANK_PARAM_SIZE
	.align		4
.L_53:
        /*11c0*/ 	.byte	0x03, 0x19
        /*11c2*/ 	.short	0x0800


	//----- nvinfo : EIATTR_PARAM_CBANK
	.align		4
        /*11c4*/ 	.byte	0x04, 0x0a
        /*11c6*/ 	.short	(.L_55 - .L_54)
	.align		4
.L_54:
        /*11c8*/ 	.word	index@(.nv.constant0._ZN7cutlass13device_kernelINS_4gemm6kernel13GemmUniversalIN4cute5tupleIJiiiiEEENS1_10collective13CollectiveMmaINS1_35MainloopSm100TmaUmmaWarpSpecializedILi32ELi2ELi4ENS5_IJNS4_1CILi2EEENSA_ILi1EEESC_EEEEENS5_IJNSA_ILi256EEENSA_ILi128EEENSA_ILi16EEEEEENS_10bfloat16_tENS5_IJlSC_lEEESJ_SK_NS4_8TiledMMAINS4_8MMA_AtomIJNS4_26SM100_MMA_F16BF16_2x1SM_SSISJ_SJ_fLi256ELi128ELNS4_4UMMA5MajorE0ELSP_0ELNSO_7ScaleInE0ELSQ_0EEEEEENS4_6LayoutINS5_IJSC_SC_SC_EEENS5_IJNSA_ILi0EEESV_SV_EEEEENS5_IJNS4_10UnderscoreESY_SY_EEEEENS4_18SM100_TMA_2SM_LOADENS4_14ComposedLayoutINS4_7SwizzleILi1ELi4ELi3EEENS4_18smem_ptr_flag_bitsILi16EEENST_INS5_IJNSA_ILi8EEESH_EEENS5_IJSH_SC_EEEEEEEvNS4_8identityES11_S1B_vS1C_EENS_8epilogue10collective18CollectiveEpilogueINS1E_23Sm100TmaWarpSpecializedILi4ELi2ELi32ELb1ELb0EEEJNS5_IJSG_SG_SH_EEENS5_IJNST_ISG_SC_EENST_INSA_ILi32EEESC_EEEEESJ_SK_SJ_SK_NS1E_6fusion15FusionCallbacksIS1I_NS1O_17LinearCombinationISJ_fSJ_fLNS_15FloatRoundStyleE2EEES1J_S1N_JEEENS4_5SM1004TMEM4LOAD26SM100_TMEM_LOAD_32dp32b32xENS4_13SM90_TMA_LOADENS12_INS13_ILi2ELi4ELi3EEES16_NST_INS5_IJS17_S1L_EEENS5_IJS1L_SC_EEEEEEENS4_39AutoVectorizingCopyWithAssumedAlignmentILi128EEENS4_14SM90_TMA_STOREES23_S25_S25_EEEvvEEEEvNT_6ParamsE)
        /*11cc*/ 	.short	0x0380
        /*11ce*/ 	.short	0x0800


	//----- nvinfo : EIATTR_SW_WAR
	.align		4
.L_55:
        /*11d0*/ 	.byte	0x04, 0x36
        /*11d2*/ 	.short	(.L_57 - .L_56)
.L_56:
        /*11d4*/ 	.word	0x00000008
.L_57:


//--------------------- .nv.callgraph             --------------------------
	.section	.nv.callgraph,"",@"SHT_CUDA_CALLGRAPH"
	.align	4
	.sectionentsize	8
	.align		4
        /*0000*/ 	.word	0x00000000
	.align		4
        /*0004*/ 	.word	0xffffffff
	.align		4
        /*0008*/ 	.word	index@(_ZN7cutlass13device_kernelINS_4gemm6kernel13GemmUniversalIN4cute5tupleIJiiiiEEENS1_10collective13CollectiveMmaINS1_35MainloopSm100TmaUmmaWarpSpecializedILi32ELi2ELi4ENS5_IJNS4_1CILi2EEENSA_ILi1EEESC_EEEEENS5_IJNSA_ILi256EEENSA_ILi128EEENSA_ILi16EEEEEENS_10bfloat16_tENS5_IJlSC_lEEESJ_SK_NS4_8TiledMMAINS4_8MMA_AtomIJNS4_26SM100_MMA_F16BF16_2x1SM_SSISJ_SJ_fLi256ELi128ELNS4_4UMMA5MajorE0ELSP_0ELNSO_7ScaleInE0ELSQ_0EEEEEENS4_6LayoutINS5_IJSC_SC_SC_EEENS5_IJNSA_ILi0EEESV_SV_EEEEENS5_IJNS4_10UnderscoreESY_SY_EEEEENS4_18SM100_TMA_2SM_LOADENS4_14ComposedLayoutINS4_7SwizzleILi1ELi4ELi3EEENS4_18smem_ptr_flag_bitsILi16EEENST_INS5_IJNSA_ILi8EEESH_EEENS5_IJSH_SC_EEEEEEEvNS4_8identityES11_S1B_vS1C_EENS_8epilogue10collective18CollectiveEpilogueINS1E_23Sm100TmaWarpSpecializedILi4ELi2ELi32ELb1ELb0EEEJNS5_IJSG_SG_SH_EEENS5_IJNST_ISG_SC_EENST_INSA_ILi32EEESC_EEEEESJ_SK_SJ_SK_NS1E_6fusion15FusionCallbacksIS1I_NS1O_17LinearCombinationISJ_fSJ_fLNS_15FloatRoundStyleE2EEES1J_S1N_JEEENS4_5SM1004TMEM4LOAD26SM100_TMEM_LOAD_32dp32b32xENS4_13SM90_TMA_LOADENS12_INS13_ILi2ELi4ELi3EEES16_NST_INS5_IJS17_S1L_EEENS5_IJS1L_SC_EEEEEEENS4_39AutoVectorizingCopyWithAssumedAlignmentILi128EEENS4_14SM90_TMA_STOREES23_S25_S25_EEEvvEEEEvNT_6ParamsE)
	.align		4
        /*000c*/ 	.word	index@(__assertfail)
	.align		4
        /*0010*/ 	.word	0x00000000
	.align		4
        /*0014*/ 	.word	0xfffffffe
	.align		4
        /*0018*/ 	.word	0x00000000
	.align		4
        /*001c*/ 	.word	0xfffffffd
	.align		4
        /*0020*/ 	.word	0x00000000
	.align		4
        /*0024*/ 	.word	0xfffffffc


//--------------------- .nv.constant4             --------------------------
	.section	.nv.constant4,"a",@progbits
	.align	8
	.align		8
.nv.constant4:
        /*0000*/ 	.dword	__assertfail
	.align		8
        /*0008*/ 	.dword	__unnamed_1
	.align		8
        /*0010*/ 	.dword	__unnamed_2
	.align		8
        /*0018*/ 	.dword	_ZN40_INTERNAL_cf4e8af8_4_k_cu_8ec212cf_187914cuda3std3__45__cpo5beginE
	.align		8
        /*0020*/ 	.dword	_ZN40_INTERNAL_cf4e8af8_4_k_cu_8ec212cf_187914cuda3std3__45__cpo3endE
	.align		8
        /*0028*/ 	.dword	_ZN40_INTERNAL_cf4e8af8_4_k_cu_8ec212cf_187914cuda3std3__45__cpo6cbeginE
	.align		8
        /*0030*/ 	.dword	_ZN40_INTERNAL_cf4e8af8_4_k_cu_8ec212cf_187914cuda3std3__45__cpo4cendE
	.align		8
        /*0038*/ 	.dword	_ZN40_INTERNAL_cf4e8af8_4_k_cu_8ec212cf_187914cuda3std3__442_GLOBAL__N__cf4e8af8_4_k_cu_8ec212cf_187916ignoreE
	.align		8
        /*0040*/ 	.dword	_ZN40_INTERNAL_cf4e8af8_4_k_cu_8ec212cf_187914cuda3std3__419piecewise_constructE
	.align		8
        /*0048*/ 	.dword	_ZN40_INTERNAL_cf4e8af8_4_k_cu_8ec212cf_187914cuda3std3__48in_placeE
	.align		8
        /*0050*/ 	.dword	_ZN40_INTERNAL_cf4e8af8_4_k_cu_8ec212cf_187914cuda3std6ranges3__45__cpo4swapE
	.align		8
        /*0058*/ 	.dword	_ZN40_INTERNAL_cf4e8af8_4_k_cu_8ec212cf_187914cuda3std6ranges3__45__cpo9iter_moveE
	.align		8
        /*0060*/ 	.dword	_ZN40_INTERNAL_cf4e8af8_4_k_cu_8ec212cf_187914cute7productE
	.align		8
        /*0068*/ 	.dword	_ZN40_INTERNAL_cf4e8af8_4_k_cu_8ec212cf_187914cute1_E
	.align		8
        /*0070*/ 	.dword	$str$25
	.align		8
        /*0078*/ 	.dword	$str$26
	.align		8
        /*0080*/ 	.dword	$str$27
	.align		8
        /*0088*/ 	.dword	$str$28


//--------------------- .text._ZN7cutlass13device_kernelINS_4gemm6kernel13GemmUniversalIN4cute5tupleIJiiiiEEENS1_10collective13CollectiveMmaINS1_35MainloopSm100TmaUmmaWarpSpecializedILi32ELi2ELi4ENS5_IJNS4_1CILi2EEENSA_ILi1EEESC_EEEEENS5_IJNSA_ILi256EEENSA_ILi128EEENSA_ILi16EEEEEENS_10bfloat16_tENS5_IJlSC_lEEESJ_SK_NS4_8TiledMMAINS4_8MMA_AtomIJNS4_26SM100_MMA_F16BF16_2x1SM_SSISJ_SJ_fLi256ELi128ELNS4_4UMMA5MajorE0ELSP_0ELNSO_7ScaleInE0ELSQ_0EEEEEENS4_6LayoutINS5_IJSC_SC_SC_EEENS5_IJNSA_ILi0EEESV_SV_EEEEENS5_IJNS4_10UnderscoreESY_SY_EEEEENS4_18SM100_TMA_2SM_LOADENS4_14ComposedLayoutINS4_7SwizzleILi1ELi4ELi3EEENS4_18smem_ptr_flag_bitsILi16EEENST_INS5_IJNSA_ILi8EEESH_EEENS5_IJSH_SC_EEEEEEEvNS4_8identityES11_S1B_vS1C_EENS_8epilogue10collective18CollectiveEpilogueINS1E_23Sm100TmaWarpSpecializedILi4ELi2ELi32ELb1ELb0EEEJNS5_IJSG_SG_SH_EEENS5_IJNST_ISG_SC_EENST_INSA_ILi32EEESC_EEEEESJ_SK_SJ_SK_NS1E_6fusion15FusionCallbacksIS1I_NS1O_17LinearCombinationISJ_fSJ_fLNS_15FloatRoundStyleE2EEES1J_S1N_JEEENS4_5SM1004TMEM4LOAD26SM100_TMEM_LOAD_32dp32b32xENS4_13SM90_TMA_LOADENS12_INS13_ILi2ELi4ELi3EEES16_NST_INS5_IJS17_S1L_EEENS5_IJS1L_SC_EEEEEEENS4_39AutoVectorizingCopyWithAssumedAlignmentILi128EEENS4_14SM90_TMA_STOREES23_S25_S25_EEEvvEEEEvNT_6ParamsE --------------------------
	.section	.text._ZN7cutlass13device_kernelINS_4gemm6kernel13GemmUniversalIN4cute5tupleIJiiiiEEENS1_10collective13CollectiveMmaINS1_35MainloopSm100TmaUmmaWarpSpecializedILi32ELi2ELi4ENS5_IJNS4_1CILi2EEENSA_ILi1EEESC_EEEEENS5_IJNSA_ILi256EEENSA_ILi128EEENSA_ILi16EEEEEENS_10bfloat16_tENS5_IJlSC_lEEESJ_SK_NS4_8TiledMMAINS4_8MMA_AtomIJNS4_26SM100_MMA_F16BF16_2x1SM_SSISJ_SJ_fLi256ELi128ELNS4_4UMMA5MajorE0ELSP_0ELNSO_7ScaleInE0ELSQ_0EEEEEENS4_6LayoutINS5_IJSC_SC_SC_EEENS5_IJNSA_ILi0EEESV_SV_EEEEENS5_IJNS4_10UnderscoreESY_SY_EEEEENS4_18SM100_TMA_2SM_LOADENS4_14ComposedLayoutINS4_7SwizzleILi1ELi4ELi3EEENS4_18smem_ptr_flag_bitsILi16EEENST_INS5_IJNSA_ILi8EEESH_EEENS5_IJSH_SC_EEEEEEEvNS4_8identityES11_S1B_vS1C_EENS_8epilogue10collective18CollectiveEpilogueINS1E_23Sm100TmaWarpSpecializedILi4ELi2ELi32ELb1ELb0EEEJNS5_IJSG_SG_SH_EEENS5_IJNST_ISG_SC_EENST_INSA_ILi32EEESC_EEEEESJ_SK_SJ_SK_NS1E_6fusion15FusionCallbacksIS1I_NS1O_17LinearCombinationISJ_fSJ_fLNS_15FloatRoundStyleE2EEES1J_S1N_JEEENS4_5SM1004TMEM4LOAD26SM100_TMEM_LOAD_32dp32b32xENS4_13SM90_TMA_LOADENS12_INS13_ILi2ELi4ELi3EEES16_NST_INS5_IJS17_S1L_EEENS5_IJS1L_SC_EEEEEEENS4_39AutoVectorizingCopyWithAssumedAlignmentILi128EEENS4_14SM90_TMA_STOREES23_S25_S25_EEEvvEEEEvNT_6ParamsE,"ax",@progbits
	.align	128
.text._ZN7cutlass13device_kernelINS_4gemm6kernel13GemmUniversalIN4cute5tupleIJiiiiEEENS1_10collective13CollectiveMmaINS1_35MainloopSm100TmaUmmaWarpSpecializedILi32ELi2ELi4ENS5_IJNS4_1CILi2EEENSA_ILi1EEESC_EEEEENS5_IJNSA_ILi256EEENSA_ILi128EEENSA_ILi16EEEEEENS_10bfloat16_tENS5_IJlSC_lEEESJ_SK_NS4_8TiledMMAINS4_8MMA_AtomIJNS4_26SM100_MMA_F16BF16_2x1SM_SSISJ_SJ_fLi256ELi128ELNS4_4UMMA5MajorE0ELSP_0ELNSO_7ScaleInE0ELSQ_0EEEEEENS4_6LayoutINS5_IJSC_SC_SC_EEENS5_IJNSA_ILi0EEESV_SV_EEEEENS5_IJNS4_10UnderscoreESY_SY_EEEEENS4_18SM100_TMA_2SM_LOADENS4_14ComposedLayoutINS4_7SwizzleILi1ELi4ELi3EEENS4_18smem_ptr_flag_bitsILi16EEENST_INS5_IJNSA_ILi8EEESH_EEENS5_IJSH_SC_EEEEEEEvNS4_8identityES11_S1B_vS1C_EENS_8epilogue10collective18CollectiveEpilogueINS1E_23Sm100TmaWarpSpecializedILi4ELi2ELi32ELb1ELb0EEEJNS5_IJSG_SG_SH_EEENS5_IJNST_ISG_SC_EENST_INSA_ILi32EEESC_EEEEESJ_SK_SJ_SK_NS1E_6fusion15FusionCallbacksIS1I_NS1O_17LinearCombinationISJ_fSJ_fLNS_15FloatRoundStyleE2EEES1J_S1N_JEEENS4_5SM1004TMEM4LOAD26SM100_TMEM_LOAD_32dp32b32xENS4_13SM90_TMA_LOADENS12_INS13_ILi2ELi4ELi3EEES16_NST_INS5_IJS17_S1L_EEENS5_IJS1L_SC_EEEEEEENS4_39AutoVectorizingCopyWithAssumedAlignmentILi128EEENS4_14SM90_TMA_STOREES23_S25_S25_EEEvvEEEEvNT_6ParamsE:
        .type           _ZN7cutlass13device_kernelINS_4gemm6kernel13GemmUniversalIN4cute5tupleIJiiiiEEENS1_10collective13CollectiveMmaINS1_35MainloopSm100TmaUmmaWarpSpecializedILi32ELi2ELi4ENS5_IJNS4_1CILi2EEENSA_ILi1EEESC_EEEEENS5_IJNSA_ILi256EEENSA_ILi128EEENSA_ILi16EEEEEENS_10bfloat16_tENS5_IJlSC_lEEESJ_SK_NS4_8TiledMMAINS4_8MMA_AtomIJNS4_26SM100_MMA_F16BF16_2x1SM_SSISJ_SJ_fLi256ELi128ELNS4_4UMMA5MajorE0ELSP_0ELNSO_7ScaleInE0ELSQ_0EEEEEENS4_6LayoutINS5_IJSC_SC_SC_EEENS5_IJNSA_ILi0EEESV_SV_EEEEENS5_IJNS4_10UnderscoreESY_SY_EEEEENS4_18SM100_TMA_2SM_LOADENS4_14ComposedLayoutINS4_7SwizzleILi1ELi4ELi3EEENS4_18smem_ptr_flag_bitsILi16EEENST_INS5_IJNSA_ILi8EEESH_EEENS5_IJSH_SC_EEEEEEEvNS4_8identityES11_S1B_vS1C_EENS_8epilogue10collective18CollectiveEpilogueINS1E_23Sm100TmaWarpSpecializedILi4ELi2ELi32ELb1ELb0EEEJNS5_IJSG_SG_SH_EEENS5_IJNST_ISG_SC_EENST_INSA_ILi32EEESC_EEEEESJ_SK_SJ_SK_NS1E_6fusion15FusionCallbacksIS1I_NS1O_17LinearCombinationISJ_fSJ_fLNS_15FloatRoundStyleE2EEES1J_S1N_JEEENS4_5SM1004TMEM4LOAD26SM100_TMEM_LOAD_32dp32b32xENS4_13SM90_TMA_LOADENS12_INS13_ILi2ELi4ELi3EEES16_NST_INS5_IJS17_S1L_EEENS5_IJS1L_SC_EEEEEEENS4_39AutoVectorizingCopyWithAssumedAlignmentILi128EEENS4_14SM90_TMA_STOREES23_S25_S25_EEEvvEEEEvNT_6ParamsE,@function
        .size           _ZN7cutlass13device_kernelINS_4gemm6kernel13GemmUniversalIN4cute5tupleIJiiiiEEENS1_10collective13CollectiveMmaINS1_35MainloopSm100TmaUmmaWarpSpecializedILi32ELi2ELi4ENS5_IJNS4_1CILi2EEENSA_ILi1EEESC_EEEEENS5_IJNSA_ILi256EEENSA_ILi128EEENSA_ILi16EEEEEENS_10bfloat16_tENS5_IJlSC_lEEESJ_SK_NS4_8TiledMMAINS4_8MMA_AtomIJNS4_26SM100_MMA_F16BF16_2x1SM_SSISJ_SJ_fLi256ELi128ELNS4_4UMMA5MajorE0ELSP_0ELNSO_7ScaleInE0ELSQ_0EEEEEENS4_6LayoutINS5_IJSC_SC_SC_EEENS5_IJNSA_ILi0EEESV_SV_EEEEENS5_IJNS4_10UnderscoreESY_SY_EEEEENS4_18SM100_TMA_2SM_LOADENS4_14ComposedLayoutINS4_7SwizzleILi1ELi4ELi3EEENS4_18smem_ptr_flag_bitsILi16EEENST_INS5_IJNSA_ILi8EEESH_EEENS5_IJSH_SC_EEEEEEEvNS4_8identityES11_S1B_vS1C_EENS_8epilogue10collective18CollectiveEpilogueINS1E_23Sm100TmaWarpSpecializedILi4ELi2ELi32ELb1ELb0EEEJNS5_IJSG_SG_SH_EEENS5_IJNST_ISG_SC_EENST_INSA_ILi32EEESC_EEEEESJ_SK_SJ_SK_NS1E_6fusion15FusionCallbacksIS1I_NS1O_17LinearCombinationISJ_fSJ_fLNS_15FloatRoundStyleE2EEES1J_S1N_JEEENS4_5SM1004TMEM4LOAD26SM100_TMEM_LOAD_32dp32b32xENS4_13SM90_TMA_LOADENS12_INS13_ILi2ELi4ELi3EEES16_NST_INS5_IJS17_S1L_EEENS5_IJS1L_SC_EEEEEEENS4_39AutoVectorizingCopyWithAssumedAlignmentILi128EEENS4_14SM90_TMA_STOREES23_S25_S25_EEEvvEEEEvNT_6ParamsE,(.L_x_282 - _ZN7cutlass13device_kernelINS_4gemm6kernel13GemmUniversalIN4cute5tupleIJiiiiEEENS1_10collective13CollectiveMmaINS1_35MainloopSm100TmaUmmaWarpSpecializedILi32ELi2ELi4ENS5_IJNS4_1CILi2EEENSA_ILi1EEESC_EEEEENS5_IJNSA_ILi256EEENSA_ILi128EEENSA_ILi16EEEEEENS_10bfloat16_tENS5_IJlSC_lEEESJ_SK_NS4_8TiledMMAINS4_8MMA_AtomIJNS4_26SM100_MMA_F16BF16_2x1SM_SSISJ_SJ_fLi256ELi128ELNS4_4UMMA5MajorE0ELSP_0ELNSO_7ScaleInE0ELSQ_0EEEEEENS4_6LayoutINS5_IJSC_SC_SC_EEENS5_IJNSA_ILi0EEESV_SV_EEEEENS5_IJNS4_10UnderscoreESY_SY_EEEEENS4_18SM100_TMA_2SM_LOADENS4_14ComposedLayoutINS4_7SwizzleILi1ELi4ELi3EEENS4_18smem_ptr_flag_bitsILi16EEENST_INS5_IJNSA_ILi8EEESH_EEENS5_IJSH_SC_EEEEEEEvNS4_8identityES11_S1B_vS1C_EENS_8epilogue10collective18CollectiveEpilogueINS1E_23Sm100TmaWarpSpecializedILi4ELi2ELi32ELb1ELb0EEEJNS5_IJSG_SG_SH_EEENS5_IJNST_ISG_SC_EENST_INSA_ILi32EEESC_EEEEESJ_SK_SJ_SK_NS1E_6fusion15FusionCallbacksIS1I_NS1O_17LinearCombinationISJ_fSJ_fLNS_15FloatRoundStyleE2EEES1J_S1N_JEEENS4_5SM1004TMEM4LOAD26SM100_TMEM_LOAD_32dp32b32xENS4_13SM90_TMA_LOADENS12_INS13_ILi2ELi4ELi3EEES16_NST_INS5_IJS17_S1L_EEENS5_IJS1L_SC_EEEEEEENS4_39AutoVectorizingCopyWithAssumedAlignmentILi128EEENS4_14SM90_TMA_STOREES23_S25_S25_EEEvvEEEEvNT_6ParamsE)
        .other          _ZN7cutlass13device_kernelINS_4gemm6kernel13GemmUniversalIN4cute5tupleIJiiiiEEENS1_10collective13CollectiveMmaINS1_35MainloopSm100TmaUmmaWarpSpecializedILi32ELi2ELi4ENS5_IJNS4_1CILi2EEENSA_ILi1EEESC_EEEEENS5_IJNSA_ILi256EEENSA_ILi128EEENSA_ILi16EEEEEENS_10bfloat16_tENS5_IJlSC_lEEESJ_SK_NS4_8TiledMMAINS4_8MMA_AtomIJNS4_26SM100_MMA_F16BF16_2x1SM_SSISJ_SJ_fLi256ELi128ELNS4_4UMMA5MajorE0ELSP_0ELNSO_7ScaleInE0ELSQ_0EEEEEENS4_6LayoutINS5_IJSC_SC_SC_EEENS5_IJNSA_ILi0EEESV_SV_EEEEENS5_IJNS4_10UnderscoreESY_SY_EEEEENS4_18SM100_TMA_2SM_LOADENS4_14ComposedLayoutINS4_7SwizzleILi1ELi4ELi3EEENS4_18smem_ptr_flag_bitsILi16EEENST_INS5_IJNSA_ILi8EEESH_EEENS5_IJSH_SC_EEEEEEEvNS4_8identityES11_S1B_vS1C_EENS_8epilogue10collective18CollectiveEpilogueINS1E_23Sm100TmaWarpSpecializedILi4ELi2ELi32ELb1ELb0EEEJNS5_IJSG_SG_SH_EEENS5_IJNST_ISG_SC_EENST_INSA_ILi32EEESC_EEEEESJ_SK_SJ_SK_NS1E_6fusion15FusionCallbacksIS1I_NS1O_17LinearCombinationISJ_fSJ_fLNS_15FloatRoundStyleE2EEES1J_S1N_JEEENS4_5SM1004TMEM4LOAD26SM100_TMEM_LOAD_32dp32b32xENS4_13SM90_TMA_LOADENS12_INS13_ILi2ELi4ELi3EEES16_NST_INS5_IJS17_S1L_EEENS5_IJS1L_SC_EEEEEEENS4_39AutoVectorizingCopyWithAssumedAlignmentILi128EEENS4_14SM90_TMA_STOREES23_S25_S25_EEEvvEEEEvNT_6ParamsE,@"STO_CUDA_ENTRY STV_DEFAULT"
_ZN7cutlass13device_kernelINS_4gemm6kernel13GemmUniversalIN4cute5tupleIJiiiiEEENS1_10collective13CollectiveMmaINS1_35MainloopSm100TmaUmmaWarpSpecializedILi32ELi2ELi4ENS5_IJNS4_1CILi2EEENSA_ILi1EEESC_EEEEENS5_IJNSA_ILi256EEENSA_ILi128EEENSA_ILi16EEEEEENS_10bfloat16_tENS5_IJlSC_lEEESJ_SK_NS4_8TiledMMAINS4_8MMA_AtomIJNS4_26SM100_MMA_F16BF16_2x1SM_SSISJ_SJ_fLi256ELi128ELNS4_4UMMA5MajorE0ELSP_0ELNSO_7ScaleInE0ELSQ_0EEEEEENS4_6LayoutINS5_IJSC_SC_SC_EEENS5_IJNSA_ILi0EEESV_SV_EEEEENS5_IJNS4_10UnderscoreESY_SY_EEEEENS4_18SM100_TMA_2SM_LOADENS4_14ComposedLayoutINS4_7SwizzleILi1ELi4ELi3EEENS4_18smem_ptr_flag_bitsILi16EEENST_INS5_IJNSA_ILi8EEESH_EEENS5_IJSH_SC_EEEEEEEvNS4_8identityES11_S1B_vS1C_EENS_8epilogue10collective18CollectiveEpilogueINS1E_23Sm100TmaWarpSpecializedILi4ELi2ELi32ELb1ELb0EEEJNS5_IJSG_SG_SH_EEENS5_IJNST_ISG_SC_EENST_INSA_ILi32EEESC_EEEEESJ_SK_SJ_SK_NS1E_6fusion15FusionCallbacksIS1I_NS1O_17LinearCombinationISJ_fSJ_fLNS_15FloatRoundStyleE2EEES1J_S1N_JEEENS4_5SM1004TMEM4LOAD26SM100_TMEM_LOAD_32dp32b32xENS4_13SM90_TMA_LOADENS12_INS13_ILi2ELi4ELi3EEES16_NST_INS5_IJS17_S1L_EEENS5_IJS1L_SC_EEEEEEENS4_39AutoVectorizingCopyWithAssumedAlignmentILi128EEENS4_14SM90_TMA_STOREES23_S25_S25_EEEvvEEEEvNT_6ParamsE:
[----:B------:R-:W1:Y:S01]  /*0000*/  LDC R1, c[0x0][0x37c] ;  /* 0x0000df00ff017b82 */ /* 0x000e620000000800 */
[----:B------:R-:W2:Y:S01]  /*0010*/  S2R R105, SR_TID.X ;  /* 0x0000000000697919 */ /* 0x000ea20000002100 */
[----:B------:R-:W3:Y:S06]  /*0020*/  LDCU.64 UR6, c[0x0][0x890] ;  /* 0x00011200ff0677ac */ /* 0x000eec0008000a00 */
[----:B------:R-:W4:Y:S01]  /*0030*/  S2UR UR37, SR_CgaCtaId ;  /* 0x00000000002579c3 */ /* 0x000f220000008800 */
[----:B------:R-:W-:Y:S02]  /*0040*/  PRMT R92, RZ, 0x7610, R92 ;  /* 0x00007610ff5c7816 */ /* 0x000fe4000000005c */
[----:B------:R-:W-:Y:S01]  /*0050*/  ELECT P1, URZ, PT ;  /* 0x0000000000ff782f */ /* 0x000fe20003820000 */
[----:B------:R-:W1:Y:S01]  /*0060*/  LDCU.64 UR46, c[0x0][0x358] ;  /* 0x00006b00ff2e77ac */ /* 0x000e620008000a00 */
[----:B---3--:R-:W-:-:S04]  /*0070*/  UISETP.NE.U32.AND UP0, UPT, UR6, URZ, UPT ;  /* 0x000000ff0600728c */ /* 0x008fc8000bf05070 */
[----:B------:R-:W-:Y:S02]  /*0080*/  UISETP.NE.AND.EX UP0, UPT, UR7, URZ, UPT, UP0 ;  /* 0x000000ff0700728c */ /* 0x000fe4000bf05300 */
[----:B----4-:R-:W-:Y:S02]  /*0090*/  ULOP3.LUT UR5, UR37, 0x1, URZ, 0xc0, !UPT ;  /* 0x0000000125057892 */ /* 0x010fe4000f8ec0ff */
[----:B------:R-:W-:Y:S01]  /*00a0*/  ULOP3.LUT UR4, UR37, 0x1, URZ, 0x3c, !UPT ;  /* 0x0000000125047892 */ /* 0x000fe2000f8e3cff */
[----:B--2---:R-:W-:-:S05]  /*00b0*/  SHF.R.U32.HI R96, RZ, 0x5, R105 ;  /* 0x00000005ff607819 */ /* 0x004fca0000011669 */
[----:B------:R-:W2:Y:S02]  /*00c0*/  SHFL.IDX PT, R0, R96, RZ, 0x1f ;  /* 0x00001fff60007589 */ /* 0x000ea400000e0000 */
[----:B--2---:R-:W-:Y:S01]  /*00d0*/  R2UR UR10, R0 ;  /* 0x00000000000a72ca */ /* 0x004fe200000e0000 */
[----:B-1----:R-:W-:-:S14]  /*00e0*/  BRA.U UP0, `(.L_x_0) ;  /* 0x00000001002c7547 */ /* 0x002fdc000b800000 */
[----:B------:R-:W1:Y:S02]  /*00f0*/  LDCU.64 UR8, c[0x0][0x888] ;  /* 0x00011100ff0877ac */ /* 0x000e640008000a00 */
[----:B-1----:R-:W-:-:S04]  /*0100*/  UISETP.NE.U32.AND UP0, UPT, UR8, URZ, UPT ;  /* 0x000000ff0800728c */ /* 0x002fc8000bf05070 */
[----:B------:R-:W-:-:S09]  /*0110*/  UISETP.NE.AND.EX UP0, UPT, UR9, URZ, UPT, UP0 ;  /* 0x000000ff0900728c */ /* 0x000fd2000bf05300 */
[----:B------:R-:W-:Y:S05]  /*0120*/  BRA.U !UP0, `(.L_x_1) ;  /* 0x0000000108107547 */ /* 0x000fea000b800000 */
[----:B------:R-:W1:Y:S02]  /*0130*/  LDC.64 R2, c[0x0][0x888] ;  /* 0x00022200ff027b82 */ /* 0x000e640000000a00 */
[----:B-1----:R1:W5:Y:S01]  /*0140*/  LDG.E R49, desc[UR46][R2.64] ;  /* 0x0000002e02317981 */ /* 0x002362000c1e1900 */
[----:B------:R-:W-:Y:S01]  /*0150*/  HFMA2 R92, -RZ, RZ, 0, 5.9604644775390625e-08 ;  /* 0x00000001ff5c7431 */ /* 0x000fe200000001ff */
[----:B------:R-:W-:Y:S05]  /*0160*/  BRA `(.L_x_0) ;  /* 0x00000000000c7947 */ /* 0x000fea0003800000 */
.L_x_1:
[----:B------:R-:W1:Y:S01]  /*0170*/  LDCU UR8, c[0x0][0x880] ;  /* 0x00011000ff0877ac */ /* 0x000e620008000800 */
[----:B------:R-:W-:Y:S01]  /*0180*/  HFMA2 R92, -RZ, RZ, 0, 5.9604644775390625e-08 ;  /* 0x00000001ff5c7431 */ /* 0x000fe200000001ff */
[----:B-1----:R-:W-:-:S07]  /*0190*/  MOV R49, UR8 ;  /* 0x0000000800317c02 */ /* 0x002fce0008000f00 */
.L_x_0:
[----:B------:R-:W2:Y:S02]  /*01a0*/  LDCU.64 UR8, c[0x0][0x8b0] ;  /* 0x00011600ff0877ac */ /* 0x000ea40008000a00 */
[----:B--2---:R-:W-:-:S04]  /*01b0*/  UISETP.NE.U32.AND UP0, UPT, UR8, URZ, UPT ;  /* 0x000000ff0800728c */ /* 0x004fc8000bf05070 */
[----:B------:R-:W-:-:S09]  /*01c0*/  UISETP.NE.AND.EX UP0, UPT, UR9, URZ, UPT, UP0 ;  /* 0x000000ff0900728c */ /* 0x000fd2000bf05300 */
[----:B------:R-:W-:Y:S05]  /*01d0*/  BRA.U UP0, `(.L_x_2) ;  /* 0x0000000100247547 */ /* 0x000fea000b800000 */
[----:B------:R-:W2:Y:S02]  /*01e0*/  LDCU.64 UR8, c[0x0][0x8a8] ;  /* 0x00011500ff0877ac */ /* 0x000ea40008000a00 */
[----:B--2---:R-:W-:-:S04]  /*01f0*/  UISETP.NE.U32.AND UP0, UPT, UR8, URZ, UPT ;  /* 0x000000ff0800728c */ /* 0x004fc8000bf05070 */
[----:B------:R-:W-:-:S09]  /*0200*/  UISETP.NE.AND.EX UP0, UPT, UR9, URZ, UPT, UP0 ;  /* 0x000000ff0900728c */ /* 0x000fd2000bf05300 */
[----:B------:R-:W-:Y:S05]  /*0210*/  BRA.U !UP0, `(.L_x_3) ;  /* 0x00000001080c7547 */ /* 0x000fea000b800000 */
[----:B-1----:R-:W1:Y:S02]  /*0220*/  LDC.64 R2, c[0x0][0x8a8] ;  /* 0x00022a00ff027b82 */ /* 0x002e640000000a00 */
[----:B-1----:R2:W5:Y:S01]  /*0230*/  LDG.E R47, desc[UR46][R2.64] ;  /* 0x0000002e022f7981 */ /* 0x002562000c1e1900 */
[----:B------:R-:W-:Y:S05]  /*0240*/  BRA `(.L_x_2) ;  /* 0x0000000000087947 */ /* 0x000fea0003800000 */
.L_x_3:
[----:B------:R-:W2:Y:S02]  /*0250*/  LDCU UR8, c[0x0][0x8a0] ;  /* 0x00011400ff0877ac */ /* 0x000ea40008000800 */
[----:B--2---:R-:W-:Y:S02]  /*0260*/  MOV R47, UR8 ;  /* 0x00000008002f7c02 */ /* 0x004fe40008000f00 */
.L_x_2:
[----:B------:R-:W-:Y:S01]  /*0270*/  IMAD.U32 R0, RZ, RZ, UR10 ;  /* 0x0000000aff007e24 */ /* 0x000fe2000f8e00ff */
[----:B------:R-:W-:Y:S04]  /*0280*/  BSSY.RECONVERGENT B0, `(.L_x_4) ;  /* 0x000000c000007945 */ /* 0x000fe80003800200 */
[C---:B------:R-:W-:Y:S02]  /*0290*/  ISETP.NE.OR P2, PT, R0.reuse, 0x1, !P1 ;  /* 0x000000010000780c */ /* 0x040fe40004f45670 */
[----:B------:R-:W-:-:S11]  /*02a0*/  ISETP.NE.OR P0, PT, R0, 0x3, !P1 ;  /* 0x000000030000780c */ /* 0x000fd60004f05670 */
[----:B------:R-:W-:Y:S05]  /*02b0*/  @P2 BRA `(.L_x_5) ;  /* 0x0000000000202947 */ /* 0x000fea0003800000 */
[----:B------:R-:W3:Y:S02]  /*02c0*/  LDCU.64 UR8, c[0x0][0x348] ;  /* 0x00006900ff0877ac */ /* 0x000ee40008000a00 */
[----:B---3--:R-:W-:Y:S02]  /*02d0*/  UIADD3 UR12, UP1, UPT, UR8, 0x80, URZ ;  /* 0x00000080080c7890 */ /* 0x008fe4000ff3e0ff */
[----:B------:R-:W-:Y:S02]  /*02e0*/  UIADD3 UR8, UP0, UPT, UR8, 0x180, URZ ;  /* 0x0000018008087890 */ /* 0x000fe4000ff1e0ff */
[----:B------:R-:W-:Y:S02]  /*02f0*/  UIADD3.X UR13, UPT, UPT, URZ, UR9, URZ, UP1, !UPT ;  /* 0x00000009ff0d7290 */ /* 0x000fe40008ffe4ff */
[----:B------:R-:W-:-:S07]  /*0300*/  UIADD3.X UR9, UPT, UPT, URZ, UR9, URZ, UP0, !UPT ;  /* 0x00000009ff097290 */ /* 0x000fce00087fe4ff */
[----:B------:R3:W-:Y:S02]  /*0310*/  UTMACCTL.PF [UR12] ;  /* 0x000000000c0079b9 */ /* 0x0007e40008040000 */
[----:B------:R3:W-:Y:S02]  /*0320*/  UTMACCTL.PF [UR8] ;  /* 0x00000000080079b9 */ /* 0x0007e40008040000 */
[----:B---3--:R-:W-:Y:S01]  /*0330*/  NOP ;  /* 0x0000000000007918 */ /* 0x008fe20000000000 */
.L_x_5:
[----:B------:R-:W-:Y:S05]  /*0340*/  BSYNC.RECONVERGENT B0 ;  /* 0x0000000000007941 */ /* 0x000fea0003800200 */
.L_x_4:
[----:B------:R-:W-:Y:S04]  /*0350*/  BSSY.RECONVERGENT B0, `(.L_x_6) ;  /* 0x000000a000007945 */ /* 0x000fe80003800200 */
        /* <DEDUP_REMOVED lines=9> */
.L_x_7:
[----:B------:R-:W-:Y:S05]  /*03f0*/  BSYNC.RECONVERGENT B0 ;  /* 0x0000000000007941 */ /* 0x000fea0003800200 */
.L_x_6:
[----:B------:R-:W3:Y:S01]  /*0400*/  LDCU.64 UR8, c[0x0][0x888] ;  /* 0x00011100ff0877ac */ /* 0x000ee20008000a00 */
[----:B------:R-:W-:Y:S02]  /*0410*/  UISETP.EQ.U32.AND UP1, UPT, UR6, URZ, UPT ;  /* 0x000000ff0600728c */ /* 0x000fe4000bf22070 */
[----:B------:R-:W-:Y:S02]  /*0420*/  UPLOP3.LUT UP5, UPT, UPT, UPT, UPT, 0x80, 0x8 ;  /* 0x000000000008789c */ /* 0x000fe40003faf070 */
[----:B---3--:R-:W-:-:S04]  /*0430*/  UISETP.NE.U32.AND UP0, UPT, UR8, URZ, UPT ;  /* 0x000000ff0800728c */ /* 0x008fc8000bf05070 */
[----:B------:R-:W-:-:S04]  /*0440*/  UISETP.NE.AND.EX UP0, UPT, UR9, URZ, UPT, UP0 ;  /* 0x000000ff0900728c */ /* 0x000fc8000bf05300 */
[----:B------:R-:W-:-:S04]  /*0450*/  UISETP.EQ.OR.EX UP2, UPT, UR7, URZ, !UP0, UP1 ;  /* 0x000000ff0700728c */ /* 0x000fc8000c742710 */
[----:B------:R-:W-:-:S05]  /*0460*/  UP2UR UR50, UPR, URZ, 0x4 ;  /* 0x00000004ff327883 */ /* 0x000fca0008000000 */
[----:B------:R-:W-:Y:S07]  /*0470*/  BRA.U !UP2, `(.L_x_8) ;  /* 0x000000010a207547 */ /* 0x000fee000b800000 */
[----:B------:R-:W-:Y:S01]  /*0480*/  UISETP.NE.U32.AND UP2, UPT, UR6, URZ, UPT ;  /* 0x000000ff0600728c */ /* 0x000fe2000bf45070 */
[----:B-----5:R-:W-:Y:S01]  /*0490*/  FSETP.NEU.AND P0, PT, R49, RZ, PT ;  /* 0x000000ff3100720b */ /* 0x020fe20003f0d000 */
[----:B------:R-:W-:Y:S02]  /*04a0*/  USEL UR6, URZ, 0xffffffff, UP0 ;  /* 0xffffffffff067887 */ /* 0x000fe40008000000 */
[----:B------:R-:W-:-:S10]  /*04b0*/  UISETP.NE.AND.EX UP2, UPT, UR7, URZ, UPT, UP2 ;  /* 0x000000ff0700728c */ /* 0x000fd4000bf45320 */
[----:B------:R-:W-:Y:S01]  /*04c0*/  VOTEU.ANY UP1, P0 ;  /* 0x0000000000ff7886 */ /* 0x000fe20000020100 */
[----:B------:R-:W-:-:S04]  /*04d0*/  @!UP2 USEL UR6, URZ, 0xffffffff, UP1 ;  /* 0xffffffffff06a887 */ /* 0x000fc80008800000 */
[----:B------:R-:W-:-:S04]  /*04e0*/  ULOP3.LUT UR6, UR6, 0x1, URZ, 0xc0, !UPT ;  /* 0x0000000106067892 */ /* 0x000fc8000f8ec0ff */
[----:B------:R-:W-:-:S11]  /*04f0*/  UISETP.NE.U32.AND UP5, UPT, UR6, 0x1, UPT ;  /* 0x000000010600788c */ /* 0x000fd6000bfa5070 */
.L_x_8:
[----:B------:R-:W3:Y:S01]  /*0500*/  SHFL.IDX PT, R0, R96, RZ, 0x1f ;  /* 0x00001fff60007589 */ /* 0x000ee200000e0000 */
[----:B------:R-:W-:-:S04]  /*0510*/  UISETP.NE.AND UP1, UPT, UR10, 0x2, UPT ;  /* 0x000000020a00788c */ /* 0x000fc8000bf25270 */
[----:B------:R-:W-:Y:S02]  /*0520*/  UISETP.EQ.AND UP2, UPT, UR5, URZ, !UP1 ;  /* 0x000000ff0500728c */ /* 0x000fe4000cf42270 */
[----:B------:R-:W-:-:S04]  /*0530*/  USEL UR6, URZ, 0x1, UP1 ;  /* 0x00000001ff067887 */ /* 0x000fc80008800000 */
[----:B------:R-:W-:Y:S02]  /*0540*/  PLOP3.LUT P5, PT, P1, PT, UP2, 0x80, 0x8 ;  /* 0x000000000008781c */ /* 0x000fe40000faf028 */
[----:B---3--:R-:W-:-:S13]  /*0550*/  ISETP.NE.AND P0, PT, R0, RZ, PT ;  /* 0x000000ff0000720c */ /* 0x008fda0003f05270 */
[----:B------:R-:W-:Y:S05]  /*0560*/  @P0 BRA `(.L_x_9) ;  /* 0x0000000400300947 */ /* 0x000fea0003800000 */
[----:B------:R-:W-:Y:S01]  /*0570*/  ELECT P0, URZ, PT ;  /* 0x0000000000ff782f */ /* 0x000fe20003800000 */
[----:B------:R-:W-:-:S12]  /*0580*/  BSSY.RECONVERGENT B0, `(.L_x_9) ;  /* 0x000004a000007945 */ /* 0x000fd80003800200 */
[----:B------:R-:W-:Y:S05]  /*0590*/  @!P0 BRA `(.L_x_10) ;  /* 0x0000000400208947 */ /* 0x000fea0003800000 */
[----:B------:R-:W-:Y:S01]  /*05a0*/  UMOV UR8, 0x400 ;  /* 0x0000040000087882 */ /* 0x000fe20000000000 */
[----:B------:R-:W-:Y:S01]  /*05b0*/  UMOV UR7, 0x1 ;  /* 0x0000000100077882 */ /* 0x000fe20000000000 */
[----:B------:R-:W-:Y:S02]  /*05c0*/  ULEA UR8, UR37, UR8, 0x18 ;  /* 0x0000000825087291 */ /* 0x000fe4000f8ec0ff */
[----:B------:R-:W-:-:S04]  /*05d0*/  UIADD3 UR12, UPT, UPT, -UR7, 0x100000, URZ ;  /* 0x00100000070c7890 */ /* 0x000fc8000fffe1ff */
[----:B------:R-:W-:Y:S02]  /*05e0*/  USHF.L.U32 UR13, UR12, 0xb, URZ ;  /* 0x0000000b0c0d7899 */ /* 0x000fe400080006ff */
[----:B------:R-:W-:Y:S01]  /*05f0*/  USHF.L.U32 UR12, UR12, 0x1, URZ ;  /* 0x000000010c0c7899 */ /* 0x000fe200080006ff */
[----:B------:R-:W3:Y:S11]  /*0600*/  FENCE.VIEW.ASYNC.S ;  /* 0x00000000000073c6 */ /* 0x000ef60000000000 */
[----:B---3--:R3:W4:Y:S01]  /*0610*/  SYNCS.EXCH.64 URZ, [UR8], UR12 ;  /* 0x0000000c08ff75b2 */ /* 0x0087220008000100 */
[----:B------:R3:W1:Y:S01]  /*0620*/  SYNCS.EXCH.64 URZ, [UR8+0x100], UR12 ;  /* 0x0001000c08ff75b2 */ /* 0x0006620008000100 */
        /* <DEDUP_REMOVED lines=61> */
[----:B------:R3:W1:Y:S02]  /*0a00*/  SYNCS.EXCH.64 URZ, [UR8+0x1f8], UR12 ;  /* 0x0001f80c08ff75b2 */ /* 0x0006640008000100 */
[----:B---34-:R-:W-:Y:S01]  /*0a10*/  NOP ;  /* 0x0000000000007918 */ /* 0x018fe20000000000 */
.L_x_10:
[----:B------:R-:W-:Y:S05]  /*0a20*/  BSYNC.RECONVERGENT B0 ;  /* 0x0000000000007941 */ /* 0x000fea0003800200 */
.L_x_9:
[----:B------:R-:W3:Y:S01]  /*0a30*/  SHFL.IDX PT, R0, R96, RZ, 0x1f ;  /* 0x00001fff60007589 */ /* 0x000ee200000e0000 */
[----:B------:R-:W-:Y:S01]  /*0a40*/  NOP ;  /* 0x0000000000007918 */ /* 0x000fe20000000000 */
[----:B---3--:R-:W-:-:S13]  /*0a50*/  ISETP.NE.AND P0, PT, R0, 0x1, PT ;  /* 0x000000010000780c */ /* 0x008fda0003f05270 */
[----:B------:R-:W-:Y:S05]  /*0a60*/  @P0 BRA `(.L_x_11) ;  /* 0x0000000000540947 */ /* 0x000fea0003800000 */
[----:B------:R-:W-:Y:S01]  /*0a70*/  UMOV UR9, 0x400 ;  /* 0x0000040000097882 */ /* 0x000fe20000000000 */
[----:B------:R-:W-:Y:S01]  /*0a80*/  UMOV UR8, 0x20 ;  /* 0x0000002000087882 */ /* 0x000fe20000000000 */
[----:B------:R-:W-:Y:S01]  /*0a90*/  UMOV UR7, 0x80 ;  /* 0x0000008000077882 */ /* 0x000fe20000000000 */
[----:B------:R-:W-:Y:S02]  /*0aa0*/  ULEA UR9, UR37, UR9, 0x18 ;  /* 0x0000000925097291 */ /* 0x000fe4000f8ec0ff */
[----:B------:R-:W-:-:S04]  /*0ab0*/  UIADD3 UR12, UPT, UPT, -UR8, 0x100000, URZ ;  /* 0x00100000080c7890 */ /* 0x000fc8000fffe1ff */
[----:B------:R-:W-:Y:S02]  /*0ac0*/  USHF.L.U32 UR13, UR12, 0xb, URZ ;  /* 0x0000000b0c0d7899 */ /* 0x000fe400080006ff */
[----:B------:R-:W-:Y:S02]  /*0ad0*/  USHF.L.U32 UR12, UR12, 0x1, URZ ;  /* 0x000000010c0c7899 */ /* 0x000fe400080006ff */
[----:B------:R-:W-:-:S04]  /*0ae0*/  UIADD3 UR14, UPT, UPT, -UR7, 0x100000, URZ ;  /* 0x00100000070e7890 */ /* 0x000fc8000fffe1ff */
[----:B------:R-:W-:Y:S02]  /*0af0*/  USHF.L.U32 UR15, UR14, 0xb, URZ ;  /* 0x0000000b0e0f7899 */ /* 0x000fe400080006ff */
[----:B------:R-:W-:Y:S01]  /*0b00*/  USHF.L.U32 UR14, UR14, 0x1, URZ ;  /* 0x000000010e0e7899 */ /* 0x000fe200080006ff */
[----:B------:R-:W-:Y:S01]  /*0b10*/  ELECT P0, URZ, PT ;  /* 0x0000000000ff782f */ /* 0x000fe20003800000 */
[----:B------:R-:W3:Y:S02]  /*0b20*/  FENCE.VIEW.ASYNC.S ;  /* 0x00000000000073c6 */ /* 0x000ee40000000000 */
[----:B---3--:R3:W4:Y:S08]  /*0b30*/  SYNCS.EXCH.64 URZ, [UR9+0x200], UR12 ;  /* 0x0002000c09ff75b2 */ /* 0x0087300008000100 */
[----:B------:R3:W1:Y:S01]  /*0b40*/  SYNCS.EXCH.64 URZ, [UR9+0x220], UR14 ;  /* 0x0002200e09ff75b2 */ /* 0x0006620008000100 */
[----:B------:R3:W1:Y:S01]  /*0b50*/  SYNCS.EXCH.64 URZ, [UR9+0x208], UR12 ;  /* 0x0002080c09ff75b2 */ /* 0x0006620008000100 */
[----:B------:R3:W1:Y:S01]  /*0b60*/  SYNCS.EXCH.64 URZ, [UR9+0x228], UR14 ;  /* 0x0002280e09ff75b2 */ /* 0x0006620008000100 */
[----:B------:R3:W1:Y:S01]  /*0b70*/  SYNCS.EXCH.64 URZ, [UR9+0x210], UR12 ;  /* 0x0002100c09ff75b2 */ /* 0x0006620008000100 */
[----:B------:R3:W1:Y:S01]  /*0b80*/  SYNCS.EXCH.64 URZ, [UR9+0x230], UR14 ;  /* 0x0002300e09ff75b2 */ /* 0x0006620008000100 */
[----:B------:R3:W1:Y:S01]  /*0b90*/  SYNCS.EXCH.64 URZ, [UR9+0x218], UR12 ;  /* 0x0002180c09ff75b2 */ /* 0x0006620008000100 */
[----:B------:R3:W1:Y:S01]  /*0ba0*/  SYNCS.EXCH.64 URZ, [UR9+0x238], UR14 ;  /* 0x0002380e09ff75b2 */ /* 0x0006620008000100 */
[----:B------:R-:W-:Y:S01]  /*0bb0*/  NOP ;  /* 0x0000000000007918 */ /* 0x000fe20000000000 */
.L_x_11:
[----:B------:R-:W2:Y:S01]  /*0bc0*/  SHFL.IDX PT, R0, R96, RZ, 0x1f ;  /* 0x00001fff60007589 */ /* 0x000ea200000e0000 */
[----:B------:R-:W-:Y:S01]  /*0bd0*/  NOP ;  /* 0x0000000000007918 */ /* 0x000fe20000000000 */
[----:B--2---:R-:W-:-:S13]  /*0be0*/  ISETP.NE.AND P0, PT, R0, 0x3, PT ;  /* 0x000000030000780c */ /* 0x004fda0003f05270 */
[----:B------:R-:W-:Y:S05]  /*0bf0*/  @P0 BRA `(.L_x_12) ;  /* 0x00000000002c0947 */ /* 0x000fea0003800000 */
[----:B------:R-:W-:Y:S01]  /*0c00*/  UMOV UR8, 0x400 ;  /* 0x0000040000087882 */ /* 0x000fe20000000000 */
[----:B------:R-:W-:Y:S01]  /*0c10*/  UMOV UR7, 0x20 ;  /* 0x0000002000077882 */ /* 0x000fe20000000000 */
[----:B------:R-:W-:Y:S02]  /*0c20*/  ULEA UR8, UR37, UR8, 0x18 ;  /* 0x0000000825087291 */ /* 0x000fe4000f8ec0ff */
[----:B---3--:R-:W-:-:S04]  /*0c30*/  UIADD3 UR12, UPT, UPT, -UR7, 0x100000, URZ ;  /* 0x00100000070c7890 */ /* 0x008fc8000fffe1ff */
[----:B------:R-:W-:Y:S02]  /*0c40*/  USHF.L.U32 UR13, UR12, 0xb, URZ ;  /* 0x0000000b0c0d7899 */ /* 0x000fe400080006ff */
[----:B------:R-:W-:Y:S01]  /*0c50*/  USHF.L.U32 UR12, UR12, 0x1, URZ ;  /* 0x000000010c0c7899 */ /* 0x000fe200080006ff */
[----:B------:R-:W-:Y:S01]  /*0c60*/  ELECT P0, URZ, PT ;  /* 0x0000000000ff782f */ /* 0x000fe20003800000 */
[----:B------:R-:W2:Y:S10]  /*0c70*/  FENCE.VIEW.ASYNC.S ;  /* 0x00000000000073c6 */ /* 0x000eb40000000000 */
[----:B--2---:R2:W3:Y:S01]  /*0c80*/  SYNCS.EXCH.64 URZ, [UR8+0x240], UR12 ;  /* 0x0002400c08ff75b2 */ /* 0x0044e20008000100 */
[----:B------:R2:W1:Y:S01]  /*0c90*/  SYNCS.EXCH.64 URZ, [UR8+0x248], UR12 ;  /* 0x0002480c08ff75b2 */ /* 0x0004620008000100 */
[----:B------:R-:W-:Y:S01]  /*0ca0*/  NOP ;  /* 0x0000000000007918 */ /* 0x000fe20000000000 */
.L_x_12:
[----:B------:R-:W4:Y:S01]  /*0cb0*/  SHFL.IDX PT, R0, R96, RZ, 0x1f ;  /* 0x00001fff60007589 */ /* 0x000f2200000e0000 */
[----:B------:R-:W-:Y:S01]  /*0cc0*/  NOP ;  /* 0x0000000000007918 */ /* 0x000fe20000000000 */
[----:B----4-:R-:W-:-:S13]  /*0cd0*/  ISETP.NE.AND P0, PT, R0, 0x4, PT ;  /* 0x000000040000780c */ /* 0x010fda0003f05270 */
[----:B------:R-:W-:Y:S05]  /*0ce0*/  @P0 BRA `(.L_x_13) ;  /* 0x0000000000480947 */ /* 0x000fea0003800000 */
[----:B---3--:R-:W-:Y:S01]  /*0cf0*/  UMOV UR9, 0x1e0 ;  /* 0x000001e000097882 */ /* 0x008fe20000000000 */
[----:B--2---:R-:W-:Y:S01]  /*0d00*/  UMOV UR8, 0x400 ;  /* 0x0000040000087882 */ /* 0x004fe20000000000 */
[----:B------:R-:W-:Y:S01]  /*0d10*/  USEL UR9, UR9, 0x1a0, UP5 ;  /* 0x000001a009097887 */ /* 0x000fe2000a800000 */
        /* <DEDUP_REMOVED lines=9> */
[----:B------:R-:W2:Y:S02]  /*0db0*/  FENCE.VIEW.ASYNC.S ;  /* 0x00000000000073c6 */ /* 0x000ea40000000000 */
[----:B--2---:R4:W2:Y:S08]  /*0dc0*/  SYNCS.EXCH.64 URZ, [UR8+0x250], UR12 ;  /* 0x0002500c08ff75b2 */ /* 0x0048b00008000100 */
[----:B------:R4:W3:Y:S01]  /*0dd0*/  SYNCS.EXCH.64 URZ, [UR8+0x260], UR14 ;  /* 0x0002600e08ff75b2 */ /* 0x0008e20008000100 */
[----:B------:R4:W1:Y:S01]  /*0de0*/  SYNCS.EXCH.64 URZ, [UR8+0x258], UR12 ;  /* 0x0002580c08ff75b2 */ /* 0x0008620008000100 */
[----:B------:R4:W1:Y:S02]  /*0df0*/  SYNCS.EXCH.64 URZ, [UR8+0x268], UR14 ;  /* 0x0002680e08ff75b2 */ /* 0x0008640008000100 */
[----:B----4-:R-:W-:Y:S01]  /*0e00*/  NOP ;  /* 0x0000000000007918 */ /* 0x010fe20000000000 */
.L_x_13:
[----:B------:R-:W4:Y:S01]  /*0e10*/  SHFL.IDX PT, R0, R96, RZ, 0x1f ;  /* 0x00001fff60007589 */ /* 0x000f2200000e0000 */
[----:B------:R-:W-:Y:S01]  /*0e20*/  NOP ;  /* 0x0000000000007918 */ /* 0x000fe20000000000 */
[----:B----4-:R-:W-:-:S13]  /*0e30*/  ISETP.NE.AND P0, PT, R0, 0x5, PT ;  /* 0x000000050000780c */ /* 0x010fda0003f05270 */
[----:B------:R-:W-:Y:S05]  /*0e40*/  @P0 BRA `(.L_x_14) ;  /* 0x0000000000540947 */ /* 0x000fea0003800000 */
[----:B---3--:R-:W-:Y:S01]  /*0e50*/  UMOV UR9, 0x400 ;  /* 0x0000040000097882 */ /* 0x008fe20000000000 */
[----:B--2---:R-:W-:Y:S01]  /*0e60*/  UMOV UR8, 0x1 ;  /* 0x0000000100087882 */ /* 0x004fe20000000000 */
        /* <DEDUP_REMOVED lines=13> */
[----:B------:R4:W1:Y:S01]  /*0f40*/  SYNCS.EXCH.64 URZ, [UR9+0x298], UR14 ;  /* 0x0002980e09ff75b2 */ /* 0x0008620008000100 */
[----:B------:R4:W1:Y:S01]  /*0f50*/  SYNCS.EXCH.64 URZ, [UR9+0x280], UR12 ;  /* 0x0002800c09ff75b2 */ /* 0x0008620008000100 */
[----:B------:R4:W1:Y:S01]  /*0f60*/  SYNCS.EXCH.64 URZ, [UR9+0x2a0], UR14 ;  /* 0x0002a00e09ff75b2 */ /* 0x0008620008000100 */
[----:B------:R4:W1:Y:S01]  /*0f70*/  SYNCS.EXCH.64 URZ, [UR9+0x288], UR12 ;  /* 0x0002880c09ff75b2 */ /* 0x0008620008000100 */
[----:B------:R4:W1:Y:S02]  /*0f80*/  SYNCS.EXCH.64 URZ, [UR9+0x2a8], UR14 ;  /* 0x0002a80e09ff75b2 */ /* 0x0008640008000100 */
[----:B----4-:R-:W-:Y:S01]  /*0f90*/  NOP ;  /* 0x0000000000007918 */ /* 0x010fe20000000000 */
.L_x_14:
[----:B------:R-:W4:Y:S01]  /*0fa0*/  SHFL.IDX PT, R0, R96, RZ, 0x1f ;  /* 0x00001fff60007589 */ /* 0x000f2200000e0000 */
[----:B------:R-:W-:Y:S01]  /*0fb0*/  ISETP.NE.OR P1, PT, RZ, UR10, !P1 ;  /* 0x0000000aff007c0c */ /* 0x000fe2000cf25670 */
[----:B------:R-:W-:Y:S01]  /*0fc0*/  NOP ;  /* 0x0000000000007918 */ /* 0x000fe20000000000 */
[----:B----4-:R-:W-:-:S13]  /*0fd0*/  ISETP.NE.AND P0, PT, R0, 0x3, PT ;  /* 0x000000030000780c */ /* 0x010fda0003f05270 */
[----:B------:R-:W-:Y:S05]  /*0fe0*/  @P0 BRA `(.L_x_15) ;  /* 0x0000000000340947 */ /* 0x000fea0003800000 */
[----:B--2---:R-:W-:Y:S01]  /*0ff0*/  UMOV UR8, 0x400 ;  /* 0x0000040000087882 */ /* 0x004fe20000000000 */
[----:B------:R-:W-:Y:S01]  /*1000*/  UMOV UR7, 0x20 ;  /* 0x0000002000077882 */ /* 0x000fe20000000000 */
[----:B------:R-:W-:Y:S02]  /*1010*/  ULEA UR8, UR37, UR8, 0x18 ;  /* 0x0000000825087291 */ /* 0x000fe4000f8ec0ff */
[----:B---3--:R-:W-:-:S04]  /*1020*/  UIADD3 UR12, UPT, UPT, -UR7, 0x100000, URZ ;  /* 0x00100000070c7890 */ /* 0x008fc8000fffe1ff */
[----:B------:R-:W-:Y:S02]  /*1030*/  USHF.L.U32 UR13, UR12, 0xb, URZ ;  /* 0x0000000b0c0d7899 */ /* 0x000fe400080006ff */
[----:B------:R-:W-:Y:S01]  /*1040*/  USHF.L.U32 UR12, UR12, 0x1, URZ ;  /* 0x000000010c0c7899 */ /* 0x000fe200080006ff */
[----:B------:R-:W-:Y:S01]  /*1050*/  ELECT P0, URZ, PT ;  /* 0x0000000000ff782f */ /* 0x000fe20003800000 */
[----:B------:R-:W2:Y:S10]  /*1060*/  FENCE.VIEW.ASYNC.S ;  /* 0x00000000000073c6 */ /* 0x000eb40000000000 */
[----:B--2---:R4:W2:Y:S01]  /*1070*/  SYNCS.EXCH.64 URZ, [UR8+0x2b0], UR12 ;  /* 0x0002b00c08ff75b2 */ /* 0x0048a20008000100 */
[----:B------:R4:W3:Y:S01]  /*1080*/  SYNCS.EXCH.64 URZ, [UR8+0x2c0], UR12 ;  /* 0x0002c00c08ff75b2 */ /* 0x0008e20008000100 */
[----:B------:R4:W1:Y:S01]  /*1090*/  SYNCS.EXCH.64 URZ, [UR8+0x2b8], UR12 ;  /* 0x0002b80c08ff75b2 */ /* 0x0008620008000100 */
[----:B------:R4:W1:Y:S02]  /*10a0*/  SYNCS.EXCH.64 URZ, [UR8+0x2c8], UR12 ;  /* 0x0002c80c08ff75b2 */ /* 0x0008640008000100 */
[----:B----4-:R-:W-:Y:S01]  /*10b0*/  NOP ;  /* 0x0000000000007918 */ /* 0x010fe20000000000 */
.L_x_15:
[----:B------:R-:W-:Y:S01]  /*10c0*/  VOTEU.ALL UP1, P1 ;  /* 0x0000000000ff7886 */ /* 0x000fe20000820000 */
[----:B--2---:R-:W2:Y:S01]  /*10d0*/  LDCU UR8, c[0x0][0x36c] ;  /* 0x00006d80ff0877ac */ /* 0x004ea20008000800 */
[----:B------:R-:W-:Y:S01]  /*10e0*/  NOP ;  /* 0x0000000000007918 */ /* 0x000fe20000000000 */
[----:B------:R-:W-:Y:S01]  /*10f0*/  LOP3.LUT R10, R105, 0x1f, RZ, 0xc0, !PT ;  /* 0x0000001f690a7812 */ /* 0x000fe200078ec0ff */
[----:B---3--:R-:W-:Y:S01]  /*1100*/  UMOV UR12, 0x20 ;  /* 0x00000020000c7882 */ /* 0x008fe20000000000 */
[----:B------:R-:W-:Y:S01]  /*1110*/  @!UP1 UMOV UR7, 0x400 ;  /* 0x0000040000079882 */ /* 0x000fe20000000000 */
[----:B------:R-:W-:-:S04]  /*1120*/  @!UP1 UIADD3 UR12, UPT, UPT, -UR12, 0x100000, URZ ;  /* 0x001000000c0c9890 */ /* 0x000fc8000fffe1ff */
[----:B------:R-:W-:Y:S02]  /*1130*/  @!UP1 USHF.L.U32 UR13, UR12, 0xb, URZ ;  /* 0x0000000b0c0d9899 */ /* 0x000fe400080006ff */
[----:B------:R-:W-:Y:S02]  /*1140*/  @!UP1 USHF.L.U32 UR12, UR12, 0x1, URZ ;  /* 0x000000010c0c9899 */ /* 0x000fe400080006ff */
[----:B------:R-:W-:Y:S01]  /*1150*/  @!UP1 ULEA UR7, UR37, UR7, 0x18 ;  /* 0x0000000725079291 */ /* 0x000fe2000f8ec0ff */
[----:B------:R-:W-:Y:S01]  /*1160*/  VOTEU.ALL UP1, P1 ;  /* 0x0000000000ff7886 */ /* 0x000fe20000820000 */
[----:B------:R-:W-:Y:S01]  /*1170*/  UISETP.NE.AND UP4, UPT, UR10, URZ, UPT ;  /* 0x000000ff0a00728c */ /* 0x000fe2000bf85270 */
[----:B------:R-:W3:Y:S09]  /*1180*/  FENCE.VIEW.ASYNC.S ;  /* 0x00000000000073c6 */ /* 0x000ef20000000000 */
[----:B---3--:R3:W4:Y:S01]  /*1190*/  @!UP1 SYNCS.EXCH.64 URZ, [UR7+0x2d0], UR12 ;  /* 0x0002d00c07ff95b2 */ /* 0x0087220008000100 */
[----:B--2---:R-:W-:-:S09]  /*11a0*/  UISETP.EQ.U32.AND UP1, UPT, UR8, 0x1, UPT ;  /* 0x000000010800788c */ /* 0x004fd2000bf22070 */
[----:B------:R-:W-:Y:S05]  /*11b0*/  BRA.U !UP1, `(.L_x_16) ;  /* 0x0000000109087547 */ /* 0x000fea000b800000 */
[----:B-1--4-:R-:W-:Y:S01]  /*11c0*/  UCGABAR_ARV ;  /* 0x00000000000079c7 */ /* 0x012fe20008000000 */
[----:B------:R-:W-:Y:S05]  /*11d0*/  BRA `(.L_x_17) ;  /* 0x0000000000047947 */ /* 0x000fea0003800000 */
.L_x_16:
[----:B-1--4-:R-:W-:Y:S01]  /*11e0*/  NOP ;  /* 0x0000000000007918 */ /* 0x012fe20000000000 */
.L_x_17:
[----:B------:R-:W1:Y:S01]  /*11f0*/  S2R R15, SR_CTAID.Y ;  /* 0x00000000000f7919 */ /* 0x000e620000002600 */
[----:B------:R-:W-:-:S05]  /*1200*/  CS2R.32 R91, SR_CgaSize ;  /* 0x00000000005b7805 */ /* 0x000fca0000008a00 */
[----:B------:R-:W-:-:S05]  /*1210*/  IMAD R91, R91, -0xa0, RZ ;  /* 0xffffff605b5b7824 */ /* 0x000fca00078e02ff */
[----:B---3--:R-:W-:-:S14]  /*1220*/  R2UR UR7, R91 ;  /* 0x000000005b0772ca */ /* 0x008fdc00000e0000 */
[----:B------:R-:W2:Y:S01]  /*1230*/  LDCU UR7, c[0x0][UR7+0x2b4] ;  /* 0x00005680070777ac */ /* 0x000ea20008000800 */
[----:B------:R-:W-:-:S05]  /*1240*/  CS2R.32 R0, SR_CgaSize ;  /* 0x0000000000007805 */ /* 0x000fca0000008a00 */
[----:B------:R-:W-:-:S06]  /*1250*/  IMAD R0, R0, -0xa0, RZ ;  /* 0xffffff6000007824 */ /* 0x000fcc00078e02ff */
[----:B------:R-:W3:Y:S01]  /*1260*/  LDC R0, c[0x0][R0+0x2a4] ;  /* 0x0000a90000007b82 */ /* 0x000ee20000000800 */
[----:B------:R-:W-:Y:S01]  /*1270*/  PRMT R8, RZ, 0x7610, R8 ;  /* 0x00007610ff087816 */ /* 0x000fe20000000008 */
[----:B------:R-:W4:Y:S01]  /*1280*/  S2R R9, SR_CTAID.X ;  /* 0x0000000000097919 */ /* 0x000f220000002500 */
[----:B------:R-:W-:-:S05]  /*1290*/  CS2R.32 R91, SR_CgaSize ;  /* 0x00000000005b7805 */ /* 0x000fca0000008a00 */
[----:B------:R-:W-:-:S05]  /*12a0*/  IMAD R91, R91, -0xa0, RZ ;  /* 0xffffff605b5b7824 */ /* 0x000fca00078e02ff */
[----:B------:R-:W-:-:S14]  /*12b0*/  R2UR UR8, R91 ;  /* 0x000000005b0872ca */ /* 0x000fdc00000e0000 */
[----:B------:R-:W3:Y:S01]  /*12c0*/  LDCU UR8, c[0x0][UR8+0x2b0] ;  /* 0x00005600080877ac */ /* 0x000ee20008000800 */
[----:B------:R-:W-:Y:S01]  /*12d0*/  UISETP.NE.AND UP2, UPT, UR10, 0x2, UPT ;  /* 0x000000020a00788c */ /* 0x000fe2000bf45270 */
[----:B------:R-:W2:Y:S01]  /*12e0*/  LDC R11, c[0x0][0xb24] ;  /* 0x0002c900ff0b7b82 */ /* 0x000ea20000000800 */
[----:B------:R-:W-:-:S05]  /*12f0*/  CS2R.32 R2, SR_CgaSize ;  /* 0x0000000000027805 */ /* 0x000fca0000008a00 */
[----:B------:R-:W-:-:S06]  /*1300*/  IMAD R2, R2, -0xa0, RZ ;  /* 0xffffff6002027824 */ /* 0x000fcc00078e02ff */
[----:B------:R-:W3:Y:S08]  /*1310*/  LDC R2, c[0x0][R2+0x2a0] ;  /* 0x0000a80002027b82 */ /* 0x000ef00000000800 */
[----:B------:R-:W3:Y:S01]  /*1320*/  LDC R40, c[0x0][0xb24] ;  /* 0x0002c900ff287b82 */ /* 0x000ee20000000800 */
[----:B-1----:R-:W-:-:S07]  /*1330*/  I2FP.F32.U32 R90, R15 ;  /* 0x0000000f005a7245 */ /* 0x002fce0000201000 */
[----:B------:R-:W1:Y:S01]  /*1340*/  S2UR UR36, SR_CTAID.Z ;  /* 0x00000000002479c3 */ /* 0x000e620000002700 */
[----:B--2---:R-:W-:Y:S01]  /*1350*/  ISETP.GE.AND P0, PT, R11, 0x1, PT ;  /* 0x000000010b00780c */ /* 0x004fe20003f06270 */
[----:B----4-:R-:W-:Y:S01]  /*1360*/  IMAD.MOV.U32 R14, RZ, RZ, R9 ;  /* 0x000000ffff0e7224 */ /* 0x010fe200078e0009 */
[----:B------:R-:W-:Y:S01]  /*1370*/  I2FP.F32.U32 R91, R9 ;  /* 0x00000009005b7245 */ /* 0x000fe20000201000 */
[----:B------:R-:W-:Y:S01]  /*1380*/  FMUL R90, R90, UR7 ;  /* 0x000000075a5a7c20 */ /* 0x000fe20008400000 */
[----:B------:R-:W2:Y:S03]  /*1390*/  LDCU UR7, c[0x0][0xb30] ;  /* 0x00016600ff0777ac */ /* 0x000ea60008000800 */
[----:B---3--:R-:W-:Y:S02]  /*13a0*/  FMUL R91, R91, UR8 ;  /* 0x000000085b5b7c20 */ /* 0x008fe40008400000 */
[----:B------:R-:W3:Y:S08]  /*13b0*/  F2I.U32.TRUNC.NTZ R90, R90 ;  /* 0x0000005a005a7305 */ /* 0x000ef0000020f000 */
[----:B------:R-:W4:Y:S01]  /*13c0*/  F2I.U32.TRUNC.NTZ R91, R91 ;  /* 0x0000005b005b7305 */ /* 0x000f22000020f000 */
[----:B--2---:R-:W-:Y:S01]  /*13d0*/  UISETP.NE.AND UP3, UPT, UR7, 0x1, UPT ;  /* 0x000000010700788c */ /* 0x004fe2000bf65270 */
[----:B---3--:R-:W-:-:S05]  /*13e0*/  IADD3 R90, PT, PT, -R90, RZ, RZ ;  /* 0x000000ff5a5a7210 */ /* 0x008fca0007ffe1ff */
[----:B------:R-:W-:Y:S01]  /*13f0*/  IMAD R90, R0, R90, R15 ;  /* 0x0000005a005a7224 */ /* 0x000fe200078e020f */
[----:B------:R-:W-:Y:S01]  /*1400*/  PRMT R0, RZ, 0x7610, R0 ;  /* 0x00007610ff007816 */ /* 0x000fe20000000000 */
[----:B----4-:R-:W-:-:S04]  /*1410*/  IMAD.MOV R91, RZ, RZ, -R91 ;  /* 0x000000ffff5b7224 */ /* 0x010fc800078e0a5b */
[----:B------:R-:W-:Y:S01]  /*1420*/  IMAD R91, R2, R91, R9 ;  /* 0x0000005b025b7224 */ /* 0x000fe200078e0209 */
[----:B-1----:R-:W-:Y:S06]  /*1430*/  BRA.U UP4, `(.L_x_18) ;  /* 0x0000000104247547 */ /* 0x002fec000b800000 */
[----:B------:R-:W-:Y:S01]  /*1440*/  ISETP.NE.AND P1, PT, R90, RZ, PT ;  /* 0x000000ff5a00720c */ /* 0x000fe20003f25270 */
[----:B------:R-:W-:Y:S01]  /*1450*/  IMAD.MOV.U32 R0, RZ, RZ, 0x3 ;  /* 0x00000003ff007424 */ /* 0x000fe200078e00ff */
[C---:B------:R-:W-:Y:S02]  /*1460*/  LOP3.LUT R2, R91.reuse, 0xfffffffe, RZ, 0xc0, !PT ;  /* 0xfffffffe5b027812 */ /* 0x040fe400078ec0ff */
[----:B------:R-:W-:Y:S02]  /*1470*/  ISETP.LT.U32.OR P1, PT, R91, 0x2, !P1 ;  /* 0x000000025b00780c */ /* 0x000fe40004f21470 */
[----:B------:R-:W-:Y:S02]  /*1480*/  SHF.L.U32 R0, R0, R2, RZ ;  /* 0x0000000200007219 */ /* 0x000fe400000006ff */
[----:B------:R-:W-:Y:S02]  /*1490*/  SEL R4, RZ, 0x1, !P1 ;  /* 0x00000001ff047807 */ /* 0x000fe40004800000 */
[----:B------:R-:W-:-:S05]  /*14a0*/  SEL R3, RZ, 0x2, !P1 ;  /* 0x00000002ff037807 */ /* 0x000fca0004800000 */
[----:B------:R-:W-:-:S05]  /*14b0*/  IMAD.IADD R3, R4, 0x1, R3 ;  /* 0x0000000104037824 */ /* 0x000fca00078e0203 */
[----:B------:R-:W-:Y:S02]  /*14c0*/  PRMT R8, R3, 0x7610, R8 ;  /* 0x0000761003087816 */ /* 0x000fe40000000008 */
.L_x_18:
[----:B------:R-:W-:Y:S05]  /*14d0*/  @!P0 BRA `(.L_x_19) ;  /* 0x0000000000b88947 */ /* 0x000fea0003800000 */
[----:B------:R-:W1:Y:S01]  /*14e0*/  LDC.64 R4, c[0x0][0xb18] ;  /* 0x0002c600ff047b82 */ /* 0x000e620000000a00 */
[----:B------:R-:W-:-:S07]  /*14f0*/  ISETP.NE.AND P0, PT, R11, 0x1, PT ;  /* 0x000000010b00780c */ /* 0x000fce0003f05270 */
[----:B------:R-:W2:Y:S08]  /*1500*/  LDC R14, c[0x0][0xb0c] ;  /* 0x0002c300ff0e7b82 */ /* 0x000eb00000000800 */
[----:B------:R-:W3:Y:S08]  /*1510*/  LDC R16, c[0x0][0x370] ;  /* 0x0000dc00ff107b82 */ /* 0x000ef00000000800 */
[----:B------:R-:W4:Y:S01]  /*1520*/  LDC R13, c[0x0][0x374] ;  /* 0x0000dd00ff0d7b82 */ /* 0x000f220000000800 */
[----:B-1----:R-:W-:-:S07]  /*1530*/  ISETP.NE.AND P1, PT, R4, 0x1, PT ;  /* 0x000000010400780c */ /* 0x002fce0003f25270 */
[----:B------:R-:W3:Y:S01]  /*1540*/  LDC.64 R6, c[0x0][0xb10] ;  /* 0x0002c400ff067b82 */ /* 0x000ee20000000a00 */
[----:B--2---:R-:W-:-:S07]  /*1550*/  ISETP.NE.AND P2, PT, R14, 0x1, PT ;  /* 0x000000010e00780c */ /* 0x004fce0003f45270 */
[----:B------:R-:W1:Y:S08]  /*1560*/  LDC R12, c[0x0][0xb20] ;  /* 0x0002c800ff0c7b82 */ /* 0x000e700000000800 */
[----:B------:R-:W2:Y:S01]  /*1570*/  LDC.64 R2, c[0x0][0xb28] ;  /* 0x0002ca00ff027b82 */ /* 0x000ea20000000a00 */
[----:B----4-:R-:W-:-:S04]  /*1580*/  IMAD.HI.U32 R17, R13, R5, RZ ;  /* 0x000000050d117227 */ /* 0x010fc800078e00ff */
[----:B------:R-:W-:-:S04]  /*1590*/  IMAD.HI.U32 R5, R15, R5, RZ ;  /* 0x000000050f057227 */ /* 0x000fc800078e00ff */
[----:B---3--:R-:W-:-:S05]  /*15a0*/  IMAD.HI.U32 R18, R16, R6, RZ ;  /* 0x0000000610127227 */ /* 0x008fca00078e00ff */
[-C--:B------:R-:W-:Y:S01]  /*15b0*/  @P2 SHF.R.U32.HI R16, RZ, R7.reuse, R18 ;  /* 0x00000007ff102219 */ /* 0x080fe20000011612 */
[----:B------:R-:W-:Y:S01]  /*15c0*/  IMAD.HI.U32 R18, R9, R6, RZ ;  /* 0x0000000609127227 */ /* 0x000fe200078e00ff */
[-C--:B-1----:R-:W-:Y:S02]  /*15d0*/  @P1 SHF.R.U32.HI R13, RZ, R12.reuse, R17 ;  /* 0x0000000cff0d1219 */ /* 0x082fe40000011611 */
[----:B------:R-:W-:Y:S02]  /*15e0*/  SHF.R.U32.HI R5, RZ, R12, R5 ;  /* 0x0000000cff057219 */ /* 0x000fe40000011605 */
[----:B------:R-:W-:Y:S02]  /*15f0*/  SHF.R.U32.HI R18, RZ, R7, R18 ;  /* 0x00000007ff127219 */ /* 0x000fe40000011612 */
[----:B------:R-:W-:Y:S01]  /*1600*/  SEL R5, R15, R5, !P1 ;  /* 0x000000050f057207 */ /* 0x000fe20004800000 */
[----:B--2---:R-:W-:Y:S01]  /*1610*/  IMAD.HI.U32 R17, R13, R2, RZ ;  /* 0x000000020d117227 */ /* 0x004fe200078e00ff */
[----:B------:R-:W-:-:S03]  /*1620*/  SEL R18, R9, R18, !P2 ;  /* 0x0000001209127207 */ /* 0x000fc60005000000 */
[----:B------:R-:W-:Y:S01]  /*1630*/  IMAD.HI.U32 R6, R16, R2, RZ ;  /* 0x0000000210067227 */ /* 0x000fe200078e00ff */
[----:B------:R-:W-:-:S04]  /*1640*/  @P0 SHF.R.U32.HI R13, RZ, R3, R17 ;  /* 0x00000003ff0d0219 */ /* 0x000fc80000011611 */
[----:B------:R-:W-:Y:S01]  /*1650*/  @P0 SHF.R.U32.HI R16, RZ, R3, R6 ;  /* 0x00000003ff100219 */ /* 0x000fe20000011606 */
[----:B------:R-:W-:-:S04]  /*1660*/  IMAD R13, R13, R11, RZ ;  /* 0x0000000b0d0d7224 */ /* 0x000fc800078e02ff */
[----:B------:R-:W-:Y:S01]  /*1670*/  IMAD R6, R16, R11, RZ ;  /* 0x0000000b10067224 */ /* 0x000fe200078e02ff */
[----:B------:R-:W-:-:S04]  /*1680*/  ISETP.GE.AND P1, PT, R5, R13, PT ;  /* 0x0000000d0500720c */ /* 0x000fc80003f26270 */
[----:B------:R-:W-:Y:S01]  /*1690*/  ISETP.GE.OR P1, PT, R18, R6, P1 ;  /* 0x000000061200720c */ /* 0x000fe20000f26670 */
[----:B------:R-:W-:-:S05]  /*16a0*/  IMAD.HI.U32 R6, R5, R2, RZ ;  /* 0x0000000205067227 */ /* 0x000fca00078e00ff */
[----:B------:R-:W-:-:S04]  /*16b0*/  SHF.R.U32.HI R6, RZ, R3, R6 ;  /* 0x00000003ff067219 */ /* 0x000fc80000011606 */
[----:B------:R-:W-:-:S03]  /*16c0*/  SEL R6, R5, R6, !P0 ;  /* 0x0000000605067207 */ /* 0x000fc60004000000 */
[----:B------:R-:W-:Y:S01]  /*16d0*/  @!P1 IMAD.HI.U32 R7, R18, R2, RZ ;  /* 0x0000000212079227 */ /* 0x000fe200078e00ff */
[----:B------:R-:W-:-:S04]  /*16e0*/  IADD3 R2, PT, PT, -R6, RZ, RZ ;  /* 0x000000ff06027210 */ /* 0x000fc80007ffe1ff */
[----:B------:R-:W-:Y:S01]  /*16f0*/  @!P1 SHF.R.U32.HI R3, RZ, R3, R7 ;  /* 0x00000003ff039219 */ /* 0x000fe20000011607 */
[----:B------:R-:W-:Y:S01]  /*1700*/  IMAD R2, R11, R2, R5 ;  /* 0x000000020b027224 */ /* 0x000fe200078e0205 */
[----:B------:R-:W-:Y:S02]  /*1710*/  IADD3 R7, PT, PT, -R5, RZ, RZ ;  /* 0x000000ff05077210 */ /* 0x000fe40007ffe1ff */
[----:B------:R-:W-:-:S03]  /*1720*/  @!P1 SEL R3, R18, R3, !P0 ;  /* 0x0000000312039207 */ /* 0x000fc60004000000 */
[----:B------:R-:W-:Y:S02]  /*1730*/  IMAD R7, R4, R7, R15 ;  /* 0x0000000704077224 */ /* 0x000fe400078e020f */
[--C-:B------:R-:W-:Y:S02]  /*1740*/  @!P1 IMAD.IADD R6, R6, 0x1, -R3.reuse ;  /* 0x0000000106069824 */ /* 0x100fe400078e0a03 */
[----:B------:R-:W-:Y:S01]  /*1750*/  @!P1 IMAD R3, R2, R16, R3 ;  /* 0x0000001002039224 */ /* 0x000fe200078e0203 */
[----:B------:R-:W-:Y:S01]  /*1760*/  IADD3 R2, PT, PT, -R18, RZ, RZ ;  /* 0x000000ff12027210 */ /* 0x000fe20007ffe1ff */
[----:B------:R-:W-:Y:S02]  /*1770*/  @!P1 IMAD R5, R6, R11, R18 ;  /* 0x0000000b06059224 */ /* 0x000fe400078e0212 */
[----:B------:R-:W-:Y:S02]  /*1780*/  @!P1 IMAD.MOV.U32 R18, RZ, RZ, R3 ;  /* 0x000000ffff129224 */ /* 0x000fe400078e0003 */
[----:B------:R-:W-:-:S02]  /*1790*/  IMAD R2, R14, R2, R9 ;  /* 0x000000020e027224 */ /* 0x000fc400078e0209 */
[----:B------:R-:W-:Y:S02]  /*17a0*/  IMAD R15, R5, R4, R7 ;  /* 0x00000004050f7224 */ /* 0x000fe400078e0207 */
[----:B------:R-:W-:Y:S02]  /*17b0*/  IMAD R14, R18, R14, R2 ;  /* 0x0000000e120e7224 */ /* 0x000fe400078e0202 */
.L_x_19:
[----:B------:R-:W-:Y:S05]  /*17c0*/  BRA.U UP3, `(.L_x_20) ;  /* 0x0000000103407547 */ /* 0x000fea000b800000 */
[----:B------:R-:W1:Y:S08]  /*17d0*/  LDC.64 R4, c[0x0][0xb10] ;  /* 0x0002c400ff047b82 */ /* 0x000e700000000a00 */
[----:B------:R-:W2:Y:S08]  /*17e0*/  LDC.64 R2, c[0x0][0xb18] ;  /* 0x0002c600ff027b82 */ /* 0x000eb00000000a00 */
[----:B------:R-:W3:Y:S08]  /*17f0*/  LDC R6, c[0x0][0xb20] ;  /* 0x0002c800ff067b82 */ /* 0x000ef00000000800 */
[----:B------:R-:W4:Y:S01]  /*1800*/  LDC R7, c[0x0][0xb0c] ;  /* 0x0002c300ff077b82 */ /* 0x000f220000000800 */
[----:B-1----:R-:W-:-:S05]  /*1810*/  IMAD.HI.U32 R4, R14, R4, RZ ;  /* 0x000000040e047227 */ /* 0x002fca00078e00ff */
[----:B------:R-:W-:Y:S01]  /*1820*/  SHF.R.U32.HI R4, RZ, R5, R4 ;  /* 0x00000005ff047219 */ /* 0x000fe20000011604 */
[----:B--2---:R-:W-:Y:S01]  /*1830*/  IMAD.HI.U32 R3, R15, R3, RZ ;  /* 0x000000030f037227 */ /* 0x004fe200078e00ff */
[----:B------:R-:W-:-:S04]  /*1840*/  ISETP.NE.AND P0, PT, R2, 0x1, PT ;  /* 0x000000010200780c */ /* 0x000fc80003f05270 */
[----:B---3--:R-:W-:-:S04]  /*1850*/  SHF.R.U32.HI R3, RZ, R6, R3 ;  /* 0x00000006ff037219 */ /* 0x008fc80000011603 */
[----:B------:R-:W-:Y:S02]  /*1860*/  SEL R3, R15, R3, !P0 ;  /* 0x000000030f037207 */ /* 0x000fe40004000000 */
[----:B----4-:R-:W-:-:S04]  /*1870*/  ISETP.NE.AND P1, PT, R7, 0x1, PT ;  /* 0x000000010700780c */ /* 0x010fc80003f25270 */
[----:B------:R-:W-:-:S05]  /*1880*/  SEL R5, R14, R4, !P1 ;  /* 0x000000040e057207 */ /* 0x000fca0004800000 */
[----:B------:R-:W-:Y:S02]  /*1890*/  IMAD.IADD R4, R3, 0x1, -R5 ;  /* 0x0000000103047824 */ /* 0x000fe400078e0a05 */
[----:B------:R-:W-:Y:S02]  /*18a0*/  IMAD.IADD R3, R5, 0x1, -R3 ;  /* 0x0000000105037824 */ /* 0x000fe400078e0a03 */
[----:B------:R-:W-:Y:S02]  /*18b0*/  IMAD R14, R4, R7, R14 ;  /* 0x00000007040e7224 */ /* 0x000fe400078e020e */
[----:B------:R-:W-:Y:S02]  /*18c0*/  IMAD R15, R3, R2, R15 ;  /* 0x00000002030f7224 */ /* 0x000fe400078e020f */
.L_x_20:
[----:B------:R-:W-:Y:S05]  /*18d0*/  BRA.U !UP1, `(.L_x_21) ;  /* 0x00000001090c7547 */ /* 0x000fea000b800000 */
[----:B------:R-:W-:Y:S01]  /*18e0*/  UCGABAR_WAIT ;  /* 0x0000000000007dc7 */ /* 0x000fe20008000000 */
[----:B------:R-:W-:Y:S01]  /*18f0*/  CCTL.IVALL ;  /* 0x00000000ff00798f */ /* 0x000fe20002000000 */
[----:B------:R-:W-:Y:S05]  /*1900*/  BRA `(.L_x_22) ;  /* 0x0000000000047947 */ /* 0x000fea0003800000 */
.L_x_21:
[----:B------:R-:W-:Y:S06]  /*1910*/  BAR.SYNC.DEFER_BLOCKING 0x0 ;  /* 0x0000000000007b1d */ /* 0x000fec0000010000 */
.L_x_22:
[----:B------:R-:W-:Y:S05]  /*1920*/  BRA.U UP2, `(.L_x_23) ;  /* 0x0000002102a47547 */ /* 0x000fea000b800000 */
[----:B------:R-:W1:Y:S01]  /*1930*/  LDCU UR4, c[0x0][0x38c] ;  /* 0x00007180ff0477ac */ /* 0x000e620008000800 */
[----:B------:R-:W2:Y:S01]  /*1940*/  LDC R8, c[0x0][0x370] ;  /* 0x0000dc00ff087b82 */ /* 0x000ea20000000800 */
[C---:B------:R-:W-:Y:S01]  /*1950*/  IMAD.SHL.U32 R19, R9.reuse, 0x40, RZ ;  /* 0x0000004009137824 */ /* 0x040fe200078e00ff */
[----:B------:R-:W-:Y:S01]  /*1960*/  PLOP3.LUT P1, PT, PT, PT, UP5, 0x80, 0x8 ;  /* 0x000000000008781c */ /* 0x000fe20003f2f058 */
[----:B------:R-:W-:Y:S01]  /*1970*/  UISETP.NE.AND UP1, UPT, UR10, URZ, UPT ;  /* 0x000000ff0a00728c */ /* 0x000fe2000bf25270 */
[----:B------:R-:W-:Y:S01]  /*1980*/  ISETP.NE.AND P4, PT, R10, RZ, P5 ;  /* 0x000000ff0a00720c */ /* 0x000fe20002f85270 */
[----:B------:R-:W-:Y:S01]  /*1990*/  IMAD.SHL.U32 R18, R9, 0x80, RZ ;  /* 0x0000008009127824 */ /* 0x000fe200078e00ff */
[----:B------:R-:W-:Y:S01]  /*19a0*/  PLOP3.LUT P1, PT, P1, PT, PT, 0x8, 0x80 ;  /* 0x000000000080781c */ /* 0x000fe20000f2e170 */
[----:B------:R-:W-:Y:S01]  /*19b0*/  IMAD.MOV.U32 R17, RZ, RZ, 0x1 ;  /* 0x00000001ff117424 */ /* 0x000fe200078e00ff */
[----:B------:R-:W3:Y:S01]  /*19c0*/  LDC R0, c[0x0][0x374] ;  /* 0x0000dd00ff007b82 */ /* 0x000ee20000000800 */
[----:B------:R-:W-:Y:S01]  /*19d0*/  IMAD.MOV.U32 R16, RZ, RZ, RZ ;  /* 0x000000ffff107224 */ /* 0x000fe200078e00ff */
[----:B------:R-:W-:Y:S01]  /*19e0*/  CS2R R12, SRZ ;  /* 0x00000000000c7805 */ /* 0x000fe2000001ff00 */
[----:B------:R-:W-:Y:S01]  /*19f0*/  IMAD.MOV.U32 R11, RZ, RZ, 0x1 ;  /* 0x00000001ff0b7424 */ /* 0x000fe200078e00ff */
[----:B------:R-:W-:Y:S01]  /*1a00*/  LOP3.LUT R19, R19, 0x40, RZ, 0xc0, !PT ;  /* 0x0000004013137812 */ /* 0x000fe200078ec0ff */
[----:B------:R-:W4:Y:S01]  /*1a10*/  LDCU.64 UR14, c[0x0][0x348] ;  /* 0x00006900ff0e77ac */ /* 0x000f220008000a00 */
[----:B-1----:R-:W-:-:S02]  /*1a20*/  UIADD3 UR5, UPT, UPT, UR4, 0xf, URZ ;  /* 0x0000000f04057890 */ /* 0x002fc4000fffe0ff */
[----:B------:R-:W-:Y:S02]  /*1a30*/  USEL UR22, UR6, 0x2, UP1 ;  /* 0x0000000206167887 */ /* 0x000fe40008800000 */
[----:B------:R-:W-:Y:S01]  /*1a40*/  USHF.R.S32.HI UR7, URZ, 0x1f, UR5 ;  /* 0x0000001fff077899 */ /* 0x000fe20008011405 */
[----:B------:R-:W-:-:S03]  /*1a50*/  UMOV UR23, URZ ;  /* 0x000000ff00177c82 */ /* 0x000fc60008000000 */
[----:B------:R-:W-:Y:S02]  /*1a60*/  ULEA.HI UR7, UR7, UR5, URZ, 0x4 ;  /* 0x0000000507077291 */ /* 0x000fe4000f8f20ff */
[----:B------:R-:W-:Y:S02]  /*1a70*/  UIADD3 UR5, UPT, UPT, UR4, -0x1, URZ ;  /* 0xffffffff04057890 */ /* 0x000fe4000fffe0ff */
[----:B------:R-:W-:Y:S02]  /*1a80*/  USHF.R.S32.HI UR7, URZ, 0x4, UR7 ;  /* 0x00000004ff077899 */ /* 0x000fe40008011407 */
[----:B------:R-:W-:Y:S02]  /*1a90*/  UISETP.GE.U32.AND UP2, UPT, UR5, -0x1f, UPT ;  /* 0xffffffe10500788c */ /* 0x000fe4000bf46070 */
[----:B------:R-:W-:Y:S02]  /*1aa0*/  UISETP.LT.U32.AND UP0, UPT, UR7, 0x20, UPT ;  /* 0x000000200700788c */ /* 0x000fe4000bf01070 */
[----:B------:R-:W-:-:S02]  /*1ab0*/  UIADD3 UR4, UPT, UPT, UR4, 0x1e, URZ ;  /* 0x0000001e04047890 */ /* 0x000fc4000fffe0ff */
[----:B------:R-:W-:-:S04]  /*1ac0*/  USEL UR5, UR7, 0x20, UP0 ;  /* 0x0000002007057887 */ /* 0x000fc80008000000 */
[----:B------:R-:W-:Y:S02]  /*1ad0*/  UIADD3 UR21, UPT, UPT, UR5, -0x1, URZ ;  /* 0xffffffff05157890 */ /* 0x000fe4000fffe0ff */
[----:B------:R-:W-:Y:S02]  /*1ae0*/  @UP2 UIADD3 UR21, UPT, UPT, UR5, URZ, URZ ;  /* 0x000000ff05152290 */ /* 0x000fe4000fffe0ff */
[----:B------:R-:W-:Y:S02]  /*1af0*/  UIADD3 UR24, UPT, UPT, UR7, -UR5, URZ ;  /* 0x8000000507187290 */ /* 0x000fe4000fffe0ff */
[----:B------:R-:W-:Y:S02]  /*1b00*/  UIADD3 UR13, UPT, UPT, UR21, 0x1, URZ ;  /* 0x00000001150d7890 */ /* 0x000fe4000fffe0ff */
[----:B--2-4-:R-:W-:-:S12]  /*1b10*/  UIADD3 UR21, UPT, UPT, -UR21, URZ, URZ ;  /* 0x000000ff15157290 */ /* 0x014fd8000fffe1ff */
.L_x_43:
[----:B------:R-:W-:Y:S01]  /*1b20*/  UISETP.NE.AND UP0, UPT, UR37, URZ, UPT ;  /* 0x000000ff2500728c */ /* 0x000fe2000bf05270 */
[----:B------:R-:W1:Y:S08]  /*1b30*/  S2UR UR37, SR_CgaCtaId ;  /* 0x00000000002579c3 */ /* 0x000e700000008800 */
[----:B------:R-:W-:Y:S05]  /*1b40*/  BRA.U UP0, `(.L_x_24) ;  /* 0x0000000100347547 */ /* 0x000fea000b800000 */
[----:B------:R-:W2:Y:S01]  /*1b50*/  S2R R2, SR_CgaCtaId ;  /* 0x0000000000027919 */ /* 0x000ea20000008800 */
[----:B------:R-:W-:-:S04]  /*1b60*/  MOV R3, 0x400 ;  /* 0x0000040000037802 */ /* 0x000fc80000000f00 */
[----:B--2---:R-:W-:Y:S02]  /*1b70*/  LEA R2, R2, R3, 0x18 ;  /* 0x0000000302027211 */ /* 0x004fe400078ec0ff */
[----:B------:R-:W-:-:S03]  /*1b80*/  SHF.L.U32 R3, R11, 0x1f, RZ ;  /* 0x0000001f0b037819 */ /* 0x000fc600000006ff */
[----:B------:R-:W-:-:S04]  /*1b90*/  IMAD R2, R12, 0x8, R2 ;  /* 0x000000080c027824 */ /* 0x000fc800078e0202 */
[----:B------:R-:W2:Y:S02]  /*1ba0*/  SYNCS.PHASECHK.TRANS64.TRYWAIT P0, [R2+URZ+0x2c0], R3 ;  /* 0x0002c003020075a7 */ /* 0x000ea400080011ff */
[----:B--2---:R-:W-:Y:S05]  /*1bb0*/  @!P0 BRA `(.L_x_25) ;  /* 0x0000008800b08947 */ /* 0x004fea0003800000 */
.L_x_178:
[----:B------:R-:W-:Y:S01]  /*1bc0*/  VIADD R12, R12, 0x1 ;  /* 0x000000010c0c7836 */ /* 0x000fe20000000000 */
[----:B------:R2:W-:Y:S04]  /*1bd0*/  SYNCS.ARRIVE.TRANS64.A1T0 RZ, [R2+URZ+0x2b0], RZ ;  /* 0x0002b0ff02ff79a7 */ /* 0x0005e800081000ff */
[----:B------:R-:W-:-:S04]  /*1be0*/  ISETP.NE.AND P0, PT, R12, 0x2, PT ;  /* 0x000000020c00780c */ /* 0x000fc80003f05270 */
[----:B------:R-:W-:Y:S02]  /*1bf0*/  SEL R12, R12, RZ, P0 ;  /* 0x000000ff0c0c7207 */ /* 0x000fe40000000000 */
[----:B--2---:R-:W-:-:S04]  /*1c00*/  SEL R2, RZ, 0x1, P0 ;  /* 0x00000001ff027807 */ /* 0x004fc80000000000 */
[----:B------:R-:W-:-:S07]  /*1c10*/  LOP3.LUT R11, R11, R2, RZ, 0x3c, !PT ;  /* 0x000000020b0b7212 */ /* 0x000fce00078e3cff */
.L_x_24:
[----:B------:R-:W-:Y:S01]  /*1c20*/  UMOV UR6, 0x400 ;  /* 0x0000040000067882 */ /* 0x000fe20000000000 */
[----:B------:R-:W-:Y:S01]  /*1c30*/  SHF.L.U32 R2, R17, 0x1f, RZ ;  /* 0x0000001f11027819 */ /* 0x000fe200000006ff */
[----:B-1----:R-:W-:Y:S01]  /*1c40*/  ULEA UR6, UR37, UR6, 0x18 ;  /* 0x0000000625067291 */ /* 0x002fe2000f8ec0ff */
[----:B------:R-:W-:Y:S01]  /*1c50*/  R2UR UR35, R18 ;  /* 0x00000000122372ca */ /* 0x000fe200000e0000 */
[----:B------:R-:W-:Y:S01]  /*1c60*/  UISETP.GE.U32.AND UP0, UPT, UR4, 0x1f, UPT ;  /* 0x0000001f0400788c */ /* 0x000fe2000bf06070 */
[----:B------:R-:W-:Y:S01]  /*1c70*/  R2UR UR11, R19 ;  /* 0x00000000130b72ca */ /* 0x000fe200000e0000 */
[----:B------:R-:W-:Y:S01]  /*1c80*/  ULEA UR8, UR23, UR6, 0x3 ;  /* 0x0000000617087291 */ /* 0x000fe2000f8e18ff */
[----:B------:R-:W-:-:S08]  /*1c90*/  UMOV UR25, URZ ;  /* 0x000000ff00197c82 */ /* 0x000fd00008000000 */
[----:B------:R1:W2:Y:S01]  /*1ca0*/  SYNCS.PHASECHK.TRANS64.TRYWAIT P0, [UR8+0x100], R2 ;  /* 0x00010002ff0075a7 */ /* 0x0002a20008001108 */
[----:B------:R-:W-:-:S13]  /*1cb0*/  R2UR UR8, R15 ;  /* 0x000000000f0872ca */ /* 0x000fda00000e0000 */
[----:B------:R-:W-:Y:S01]  /*1cc0*/  ULEA UR11, UR8, UR11, 0x7 ;  /* 0x0000000b080b7291 */ /* 0x000fe2000f8e38ff */
[----:B-1----:R-:W-:-:S05]  /*1cd0*/  LEA.HI R2, R14, R14, RZ, 0x1 ;  /* 0x0000000e0e027211 */ /* 0x002fca00078f08ff */
[----:B------:R-:W-:-:S05]  /*1ce0*/  IMAD.SHL.U32 R2, R2, 0x80, RZ ;  /* 0x0000008002027824 */ /* 0x000fca00078e00ff */
[----:B------:R-:W-:-:S04]  /*1cf0*/  LOP3.LUT R2, R2, 0xffffff00, RZ, 0xc0, !PT ;  /* 0xffffff0002027812 */ /* 0x000fc800078ec0ff */
[----:B------:R-:W-:-:S13]  /*1d00*/  R2UR UR9, R2 ;  /* 0x00000000020972ca */ /* 0x000fda00000e0000 */
[----:B------:R-:W-:Y:S01]  /*1d10*/  ULOP3.LUT UR35, UR9, 0x80, UR35, 0xf8, !UPT ;  /* 0x0000008009237892 */ /* 0x000fe2000f8ef823 */
[----:B------:R-:W-:Y:S11]  /*1d20*/  BRA.U !UP0, `(.L_x_26) ;  /* 0x0000000108c07547 */ /* 0x000ff6000b800000 */
[----:B------:R-:W-:Y:S01]  /*1d30*/  UMOV UR16, UR21 ;  /* 0x0000001500107c82 */ /* 0x000fe20008000000 */
[----:B------:R-:W-:Y:S01]  /*1d40*/  UMOV UR17, UR23 ;  /* 0x0000001700117c82 */ /* 0x000fe20008000000 */
[----:B------:R-:W-:-:S05]  /*1d50*/  UMOV UR34, URZ ;  /* 0x000000ff00227c82 */ /* 0x000fca0008000000 */
.L_x_32:
[----:B------:R-:W-:Y:S01]  /*1d60*/  ULEA UR33, UR17, UR6, 0x3 ;  /* 0x0000000611217291 */ /* 0x000fe2000f8e18ff */
[----:B------:R-:W-:Y:S01]  /*1d70*/  @P5 MOV R3, 0x3000 ;  /* 0x0000300000035802 */ /* 0x000fe20000000f00 */
[----:B-12-4-:R-:W-:Y:S10]  /*1d80*/  @P0 BRA `(.L_x_27) ;  /* 0x00000000000c0947 */ /* 0x016ff40003800000 */
[----:B------:R-:W-:-:S04]  /*1d90*/  SHF.L.U32 R4, R17, 0x1f, RZ ;  /* 0x0000001f11047819 */ /* 0x000fc800000006ff */
[----:B------:R-:W1:Y:S02]  /*1da0*/  SYNCS.PHASECHK.TRANS64.TRYWAIT P0, [UR33+0x100], R4 ;  /* 0x00010004ff0075a7 */ /* 0x000e640008001121 */
[----:B-1----:R-:W-:Y:S05]  /*1db0*/  @!P0 BRA `(.L_x_28) ;  /* 0x0000008800448947 */ /* 0x002fea0003800000 */
.L_x_27:
[----:B------:R2:W-:Y:S01]  /*1dc0*/  @P5 SYNCS.ARRIVE.TRANS64 RZ, [UR33], R3 ;  /* 0x00000003ffff59a7 */ /* 0x0005e20008000021 */
[----:B------:R-:W-:Y:S02]  /*1dd0*/  ULOP3.LUT UR8, UR22, 0x2, URZ, 0xfc, !UPT ;  /* 0x0000000216087892 */ /* 0x000fe4000f8efcff */
[----:B------:R-:W-:Y:S02]  /*1de0*/  UIADD3 UR16, UPT, UPT, UR16, 0x1, URZ ;  /* 0x0000000110107890 */ /* 0x000fe4000fffe0ff */
[----:B------:R-:W-:Y:S02]  /*1df0*/  UISETP.NE.AND UP0, UPT, UR8, 0x2, UPT ;  /* 0x000000020800788c */ /* 0x000fe4000bf05270 */
[----:B------:R-:W-:-:S07]  /*1e00*/  UISETP.NE.AND UP2, UPT, UR16, 0x1, UPT ;  /* 0x000000011000788c */ /* 0x000fce000bf45270 */
[----:B------:R-:W-:Y:S05]  /*1e10*/  BRA.U UP0, `(.L_x_29) ;  /* 0x0000000100047547 */ /* 0x000fea000b800000 */
[----:B------:R-:W-:Y:S05]  /*1e20*/  BPT.TRAP 0x1 ;  /* 0x000000040000795c */ /* 0x000fea0000300000 */
.L_x_29:
[----:B------:R-:W-:Y:S04]  /*1e30*/  BSSY.RECONVERGENT B0, `(.L_x_30) ;  /* 0x0000003000007945 */ /* 0x000fe80003800200 */
[----:B------:R-:W-:Y:S05]  /*1e40*/  @!P4 BRA `(.L_x_31) ;  /* 0x000000000004c947 */ /* 0x000fea0003800000 */
[----:B------:R-:W-:Y:S05]  /*1e50*/  BPT.TRAP 0x1 ;  /* 0x000000040000795c */ /* 0x000fea0000300000 */
.L_x_31:
[----:B------:R-:W-:Y:S05]  /*1e60*/  BSYNC.RECONVERGENT B0 ;  /* 0x0000000000007941 */ /* 0x000fea0003800200 */
.L_x_30:
[----:B------:R-:W-:Y:S02]  /*1e70*/  UIADD3 UR23, UPT, UPT, UR17, 0x1, URZ ;  /* 0x0000000111177890 */ /* 0x000fe4000fffe0ff */
[----:B------:R-:W-:Y:S02]  /*1e80*/  ULEA UR32, UR17, UR6, 0xc ;  /* 0x0000000611207291 */ /* 0x000fe4000f8e60ff */
[----:B------:R-:W-:Y:S02]  /*1e90*/  UISETP.NE.AND UP0, UPT, UR23, 0x20, UPT ;  /* 0x000000201700788c */ /* 0x000fe4000bf05270 */
[----:B------:R-:W-:Y:S02]  /*1ea0*/  UIADD3 UR28, UP1, UPT, UR14, 0x80, URZ ;  /* 0x000000800e1c7890 */ /* 0x000fe4000ff3e0ff */
[----:B------:R-:W-:Y:S02]  /*1eb0*/  USEL UR9, URZ, 0x1, UP0 ;  /* 0x00000001ff097887 */ /* 0x000fe40008000000 */
[----:B------:R-:W-:-:S02]  /*1ec0*/  USEL UR23, UR23, URZ, UP0 ;  /* 0x000000ff17177287 */ /* 0x000fc40008000000 */
[----:B------:R-:W-:Y:S02]  /*1ed0*/  UIADD3 UR26, UP0, UPT, UR14, 0x180, URZ ;  /* 0x000001800e1a7890 */ /* 0x000fe4000ff1e0ff */
[----:B------:R-:W-:Y:S01]  /*1ee0*/  ULEA UR8, UR23, UR6, 0x3 ;  /* 0x0000000617087291 */ /* 0x000fe2000f8e18ff */
[----:B------:R-:W-:Y:S01]  /*1ef0*/  LOP3.LUT R17, R17, UR9, RZ, 0x3c, !PT ;  /* 0x0000000911117c12 */ /* 0x000fe2000f8e3cff */
[----:B------:R-:W-:Y:S02]  /*1f00*/  ULOP3.LUT UR33, UR33, 0xfefffff8, URZ, 0xc0, !UPT ;  /* 0xfefffff821217892 */ /* 0x000fe4000f8ec0ff */
[----:B------:R-:W-:Y:S01]  /*1f10*/  UIADD3.X UR29, UPT, UPT, URZ, UR15, URZ, UP1, !UPT ;  /* 0x0000000fff1d7290 */ /* 0x000fe20008ffe4ff */
[----:B-1----:R-:W-:Y:S01]  /*1f20*/  SHF.L.U32 R2, R17, 0x1f, RZ ;  /* 0x0000001f11027819 */ /* 0x002fe200000006ff */
[----:B------:R-:W-:Y:S02]  /*1f30*/  UIADD3 UR32, UPT, UPT, UR32, 0x8600, URZ ;  /* 0x0000860020207890 */ /* 0x000fe4000fffe0ff */
[----:B------:R-:W-:Y:S01]  /*1f40*/  UIADD3.X UR27, UPT, UPT, URZ, UR15, URZ, UP0, !UPT ;  /* 0x0000000fff1b7290 */ /* 0x000fe200087fe4ff */
[----:B------:R1:W4:Y:S01]  /*1f50*/  SYNCS.PHASECHK.TRANS64.TRYWAIT P0, [UR8+0x100], R2 ;  /* 0x00010002ff0075a7 */ /* 0x0003220008001108 */
[----:B------:R-:W-:Y:S01]  /*1f60*/  ULEA UR8, UR17, UR6, 0xb ;  /* 0x0000000611087291 */ /* 0x000fe2000f8e58ff */
[----:B------:R-:W-:Y:S01]  /*1f70*/  UMOV UR18, 0x0 ;  /* 0x0000000000127882 */ /* 0x000fe20000000000 */
[----:B------:R-:W-:-:S02]  /*1f80*/  UMOV UR19, 0x10000000 ;  /* 0x1000000000137882 */ /* 0x000fc40000000000 */
[----:B------:R-:W-:Y:S01]  /*1f90*/  UIADD3 UR8, UPT, UPT, UR8, 0x28600, URZ ;  /* 0x0002860008087890 */ /* 0x000fe2000fffe0ff */
[----:B------:R2:W-:Y:S01]  /*1fa0*/  UTMALDG.3D.2CTA [UR32], [UR28], desc[UR18] ;  /* 0x000012201c0075b4 */ /* 0x0005e20008211000 */
[----:B------:R-:W-:Y:S01]  /*1fb0*/  UMOV UR10, UR34 ;  /* 0x00000022000a7c82 */ /* 0x000fe20008000000 */
[----:B------:R-:W-:Y:S01]  /*1fc0*/  UMOV UR12, UR36 ;  /* 0x00000024000c7c82 */ /* 0x000fe20008000000 */
[----:B------:R-:W-:Y:S01]  /*1fd0*/  UMOV UR9, UR33 ;  /* 0x0000002100097c82 */ /* 0x000fe20008000000 */
[----:B------:R-:W-:Y:S01]  /*1fe0*/  UMOV UR25, UR13 ;  /* 0x0000000d00197c82 */ /* 0x000fe20008000000 */
[----:B------:R-:W-:-:S03]  /*1ff0*/  UMOV UR17, UR23 ;  /* 0x0000001700117c82 */ /* 0x000fc60008000000 */
[----:B------:R1:W-:Y:S01]  /*2000*/  UTMALDG.3D.2CTA [UR8], [UR26], desc[UR18] ;  /* 0x000012081a0075b4 */ /* 0x0003e20008211000 */
[----:B--2---:R-:W-:Y:S01]  /*2010*/  UIADD3 UR34, UPT, UPT, UR34, 0x10, URZ ;  /* 0x0000001022227890 */ /* 0x004fe2000fffe0ff */
[----:B------:R-:W-:Y:S11]  /*2020*/  BRA.U UP2, `(.L_x_32) ;  /* 0xfffffffd024c7547 */ /* 0x000ff6000b83ffff */
.L_x_26:
[----:B-1----:R-:W-:Y:S01]  /*2030*/  ULEA UR8, UR23, UR6, 0x3 ;  /* 0x0000000617087291 */ /* 0x002fe2000f8e18ff */
[----:B------:R-:W-:Y:S01]  /*2040*/  SHF.L.U32 R2, R17, 0x1f, RZ ;  /* 0x0000001f11027819 */ /* 0x000fe200000006ff */
[----:B------:R-:W-:Y:S01]  /*2050*/  @!P1 SYNCS.ARRIVE.TRANS64.A1T0 RZ, [UR6+0x248], RZ ;  /* 0x000248ffffff99a7 */ /* 0x000fe20008100006 */
[----:B------:R-:W-:-:S06]  /*2060*/  UISETP.GT.AND UP0, UPT, UR7, UR5, UPT ;  /* 0x000000050700728c */ /* 0x000fcc000bf04270 */
[----:B--2-4-:R1:W2:Y:S03]  /*2070*/  SYNCS.PHASECHK.TRANS64.TRYWAIT P0, [UR8+0x100], R2 ;  /* 0x00010002ff0075a7 */ /* 0x0142a60008001108 */
[----:B------:R-:W-:Y:S05]  /*2080*/  BRA.U !UP0, `(.L_x_33) ;  /* 0x0000000108c07547 */ /* 0x000fea000b800000 */
[----:B------:R-:W-:Y:S01]  /*2090*/  UIADD3 UR26, UPT, UPT, UR24, UR25, URZ ;  /* 0x00000019181a7290 */ /* 0x000fe2000fffe0ff */
[----:B------:R-:W-:-:S11]  /*20a0*/  UMOV UR27, UR23 ;  /* 0x00000017001b7c82 */ /* 0x000fd60008000000 */
.L_x_39:
[----:B------:R-:W-:Y:S01]  /*20b0*/  ULEA UR17, UR27, UR6, 0x3 ;  /* 0x000000061b117291 */ /* 0x000fe2000f8e18ff */
[----:B--2---:R-:W-:Y:S01]  /*20c0*/  @P5 MOV R3, 0x3000 ;  /* 0x0000300000035802 */ /* 0x004fe20000000f00 */
[----:B-12---:R-:W-:Y:S10]  /*20d0*/  @P0 BRA `(.L_x_34) ;  /* 0x00000000000c0947 */ /* 0x006ff40003800000 */
[----:B------:R-:W-:-:S04]  /*20e0*/  SHF.L.U32 R4, R17, 0x1f, RZ ;  /* 0x0000001f11047819 */ /* 0x000fc800000006ff */
[----:B------:R-:W2:Y:S02]  /*20f0*/  SYNCS.PHASECHK.TRANS64.TRYWAIT P0, [UR17+0x100], R4 ;  /* 0x00010004ff0075a7 */ /* 0x000ea40008001111 */
[----:B--2---:R-:W-:Y:S05]  /*2100*/  @!P0 BRA `(.L_x_35) ;  /* 0x0000008400888947 */ /* 0x004fea0003800000 */
.L_x_34:
[----:B------:R2:W-:Y:S01]  /*2110*/  @P5 SYNCS.ARRIVE.TRANS64 RZ, [UR17], R3 ;  /* 0x00000003ffff59a7 */ /* 0x0005e20008000011 */
[----:B------:R-:W-:-:S04]  /*2120*/  ULOP3.LUT UR8, UR22, 0x2, URZ, 0xfc, !UPT ;  /* 0x0000000216087892 */ /* 0x000fc8000f8efcff */
[----:B------:R-:W-:-:S09]  /*2130*/  UISETP.NE.AND UP0, UPT, UR8, 0x2, UPT ;  /* 0x000000020800788c */ /* 0x000fd2000bf05270 */
[----:B------:R-:W-:Y:S05]  /*2140*/  BRA.U UP0, `(.L_x_36) ;  /* 0x0000000100047547 */ /* 0x000fea000b800000 */
[----:B------:R-:W-:Y:S05]  /*2150*/  BPT.TRAP 0x1 ;  /* 0x000000040000795c */ /* 0x000fea0000300000 */
.L_x_36:
[----:B------:R-:W-:Y:S04]  /*2160*/  BSSY.RECONVERGENT B0, `(.L_x_37) ;  /* 0x0000003000007945 */ /* 0x000fe80003800200 */
[----:B------:R-:W-:Y:S05]  /*2170*/  @!P4 BRA `(.L_x_38) ;  /* 0x000000000004c947 */ /* 0x000fea0003800000 */
[----:B------:R-:W-:Y:S05]  /*2180*/  BPT.TRAP 0x1 ;  /* 0x000000040000795c */ /* 0x000fea0000300000 */
.L_x_38:
[----:B------:R-:W-:Y:S05]  /*2190*/  BSYNC.RECONVERGENT B0 ;  /* 0x0000000000007941 */ /* 0x000fea0003800200 */
.L_x_37:
        /* <DEDUP_REMOVED lines=9> */
[----:B------:R-:W-:Y:S02]  /*2230*/  USHF.L.U32 UR18, UR25, 0x4, URZ ;  /* 0x0000000419127899 */ /* 0x000fe400080006ff */
[----:B------:R-:W-:Y:S01]  /*2240*/  ULOP3.LUT UR17, UR17, 0xfefffff8, URZ, 0xc0, !UPT ;  /* 0xfefffff811117892 */ /* 0x000fe2000f8ec0ff */
[----:B-1----:R-:W-:Y:S01]  /*2250*/  SHF.L.U32 R2, R17, 0x1f, RZ ;  /* 0x0000001f11027819 */ /* 0x002fe200000006ff */
[----:B------:R-:W-:Y:S02]  /*2260*/  UIADD3 UR16, UPT, UPT, UR16, 0x8600, URZ ;  /* 0x0000860010107890 */ /* 0x000fe4000fffe0ff */
[----:B------:R-:W-:Y:S01]  /*2270*/  UIADD3.X UR33, UPT, UPT, URZ, UR15, URZ, UP1, !UPT ;  /* 0x0000000fff217290 */ /* 0x000fe20008ffe4ff */
[----:B------:R4:W1:Y:S01]  /*2280*/  SYNCS.PHASECHK.TRANS64.TRYWAIT P0, [UR8+0x100], R2 ;  /* 0x00010002ff0075a7 */ /* 0x0008620008001108 */
[----:B------:R-:W-:-:S02]  /*2290*/  ULEA UR8, UR27, UR6, 0xb ;  /* 0x000000061b087291 */ /* 0x000fc4000f8e58ff */
[----:B------:R-:W-:Y:S02]  /*22a0*/  UIADD3.X UR31, UPT, UPT, URZ, UR15, URZ, UP0, !UPT ;  /* 0x0000000fff1f7290 */ /* 0x000fe400087fe4ff */
[----:B------:R-:W-:Y:S01]  /*22b0*/  UIADD3 UR8, UPT, UPT, UR8, 0x28600, URZ ;  /* 0x0002860008087890 */ /* 0x000fe2000fffe0ff */
[----:B------:R-:W-:Y:S01]  /*22c0*/  UMOV UR28, 0x0 ;  /* 0x00000000001c7882 */ /* 0x000fe20000000000 */
[----:B------:R-:W-:Y:S01]  /*22d0*/  UMOV UR29, 0x10000000 ;  /* 0x10000000001d7882 */ /* 0x000fe20000000000 */
[----:B------:R-:W-:Y:S01]  /*22e0*/  UMOV UR19, UR35 ;  /* 0x0000002300137c82 */ /* 0x000fe20008000000 */
[----:B------:R-:W-:Y:S01]  /*22f0*/  UMOV UR20, UR36 ;  /* 0x0000002400147c82 */ /* 0x000fe20008000000 */
[----:B------:R-:W-:Y:S01]  /*2300*/  UMOV UR12, UR36 ;  /* 0x00000024000c7c82 */ /* 0x000fe20008000000 */
[----:B------:R-:W-:Y:S01]  /*2310*/  UMOV UR9, UR17 ;  /* 0x0000001100097c82 */ /* 0x000fe20008000000 */
[----:B------:R-:W-:Y:S01]  /*2320*/  UMOV UR10, UR18 ;  /* 0x00000012000a7c82 */ /* 0x000fe20008000000 */
[----:B------:R4:W-:Y:S01]  /*2330*/  UTMALDG.3D.2CTA [UR16], [UR32], desc[UR28] ;  /* 0x00001c10200075b4 */ /* 0x0009e20008211000 */
[----:B------:R-:W-:Y:S01]  /*2340*/  UIADD3 UR25, UPT, UPT, UR25, 0x1, URZ ;  /* 0x0000000119197890 */ /* 0x000fe2000fffe0ff */
[----:B------:R-:W-:-:S03]  /*2350*/  UMOV UR27, UR23 ;  /* 0x00000017001b7c82 */ /* 0x000fc60008000000 */
[----:B------:R-:W-:Y:S01]  /*2360*/  UISETP.NE.AND UP0, UPT, UR25, UR26, UPT ;  /* 0x0000001a1900728c */ /* 0x000fe2000bf05270 */
[----:B------:R4:W-:Y:S08]  /*2370*/  UTMALDG.3D.2CTA [UR8], [UR30], desc[UR28] ;  /* 0x00001c081e0075b4 */ /* 0x0009f00008211000 */
[----:B----4-:R-:W-:Y:S05]  /*2380*/  BRA.U UP0, `(.L_x_39) ;  /* 0xfffffffd00487547 */ /* 0x010fea000b83ffff */
.L_x_33:
[C---:B-1----:R-:W-:Y:S01]  /*2390*/  LEA R2, R16.reuse, UR6, 0x3 ;  /* 0x0000000610027c11 */ /* 0x042fe2000f8e18ff */
[----:B------:R-:W-:Y:S01]  /*23a0*/  NOP ;  /* 0x0000000000007918 */ /* 0x000fe20000000000 */
[----:B--2---:R-:W-:Y:S02]  /*23b0*/  SHF.L.U32 R3, R13, 0x1f, RZ ;  /* 0x0000001f0d037819 */ /* 0x004fe400000006ff */
[----:B------:R-:W-:Y:S02]  /*23c0*/  LEA R4, R16, UR6, 0x4 ;  /* 0x0000000610047c11 */ /* 0x000fe4000f8e20ff */
[----:B------:R-:W1:Y:S02]  /*23d0*/  SYNCS.PHASECHK.TRANS64.TRYWAIT P0, [R2+URZ+0x250], R3 ;  /* 0x00025003020075a7 */ /* 0x000e6400080011ff */
[----:B-1----:R-:W-:Y:S05]  /*23e0*/  @!P0 BRA `(.L_x_40) ;  /* 0x0000008000e88947 */ /* 0x002fea0003800000 */
.L_x_181:
[----:B------:R-:W2:Y:S01]  /*23f0*/  LDS.128 R4, [R4+0x2e0] ;  /* 0x0002e00004047984 */ /* 0x000ea20000000c00 */
[----:B------:R-:W-:Y:S01]  /*2400*/  ISETP.GE.AND P0, PT, R40, 0x1, PT ;  /* 0x000000012800780c */ /* 0x000fe20003f06270 */
[----:B-1----:R-:W-:Y:S01]  /*2410*/  VIADD R2, R2, 0x260 ;  /* 0x0000026002027836 */ /* 0x002fe20000000000 */
[----:B------:R-:W-:Y:S01]  /*2420*/  @!PT LDS RZ, [RZ] ;  /* 0x00000000fffff984 */ /* 0x000fe20000000800 */
[----:B------:R-:W-:Y:S01]  /*2430*/  @!PT LDS RZ, [RZ] ;  /* 0x00000000fffff984 */ /* 0x000fe20000000800 */
[----:B------:R-:W-:Y:S01]  /*2440*/  @!PT LDS RZ, [RZ] ;  /* 0x00000000fffff984 */ /* 0x000fe20000000800 */
[----:B------:R-:W-:Y:S01]  /*2450*/  @!PT LDS RZ, [RZ] ;  /* 0x00000000fffff984 */ /* 0x000fe20000000800 */
[----:B------:R1:W-:Y:S06]  /*2460*/  MEMBAR.ALL.CTA ;  /* 0x0000000000007992 */ /* 0x0003ec0000008000 */
[----:B-1----:R-:W1:Y:S01]  /*2470*/  FENCE.VIEW.ASYNC.S ;  /* 0x00000000000073c6 */ /* 0x002e620000000000 */
[----:B------:R-:W-:-:S04]  /*2480*/  PRMT R2, RZ, 0x654, R2 ;  /* 0x00000654ff027816 */ /* 0x000fc80000000002 */
[----:B-1----:R1:W-:Y:S01]  /*2490*/  SYNCS.ARRIVE.TRANS64.RED.A1T0 RZ, [R2+URZ], RZ ;  /* 0x000000ff02ff79a7 */ /* 0x0023e200081004ff */
[----:B--2---:R-:W-:-:S13]  /*24a0*/  LOP3.LUT P2, RZ, R6, 0x1, RZ, 0xc0, !PT ;  /* 0x0000000106ff7812 */ /* 0x004fda000784c0ff */
[----:B------:R-:W-:Y:S01]  /*24b0*/  @P2 SHF.R.U32.HI R3, RZ, 0x10, R5 ;  /* 0x00000010ff032819 */ /* 0x000fe20000011605 */
[----:B------:R-:W-:Y:S01]  /*24c0*/  VOTEU.ANY UP0, P2 ;  /* 0x0000000000ff7886 */ /* 0x000fe20001000100 */
[----:B------:R-:W-:Y:S02]  /*24d0*/  @P2 MOV R10, R4 ;  /* 0x00000004000a2202 */ /* 0x000fe40000000f00 */
[----:B------:R-:W-:Y:S02]  /*24e0*/  @P2 R2UR.BROADCAST UR8, R3 ;  /* 0x00000000030822ca */ /* 0x000fe400008e0000 */
[----:B------:R-:W-:-:S11]  /*24f0*/  @P2 LOP3.LUT R9, R5, 0xffff, RZ, 0xc0, !PT ;  /* 0x0000ffff05092812 */ /* 0x000fd600078ec0ff */
[----:B------:R-:W-:Y:S01]  /*2500*/  @UP0 UMOV UR36, UR8 ;  /* 0x0000000800240c82 */ /* 0x000fe20008000000 */
[----:B-1----:R-:W-:Y:S05]  /*2510*/  @!P0 BRA `(.L_x_41) ;  /* 0x0000000000b88947 */ /* 0x002fea0003800000 */
[----:B------:R-:W3:Y:S01]  /*2520*/  LDC.64 R4, c[0x0][0xb18] ;  /* 0x0002c600ff047b82 */ /* 0x000ee20000000a00 */
[----:B------:R-:W-:-:S07]  /*2530*/  ISETP.NE.AND P3, PT, R40, 0x1, PT ;  /* 0x000000012800780c */ /* 0x000fce0003f65270 */
[----:B------:R-:W1:Y:S08]  /*2540*/  LDC.64 R6, c[0x0][0xb10] ;  /* 0x0002c400ff067b82 */ /* 0x000e700000000a00 */
[----:B------:R-:W2:Y:S08]  /*2550*/  LDC R14, c[0x0][0xb20] ;  /* 0x0002c800ff0e7b82 */ /* 0x000eb00000000800 */
[----:B------:R-:W4:Y:S01]  /*2560*/  LDC R15, c[0x0][0xb0c] ;  /* 0x0002c300ff0f7b82 */ /* 0x000f220000000800 */
[----:B---3--:R-:W-:Y:S01]  /*2570*/  IMAD.HI.U32 R21, R0, R5, RZ ;  /* 0x0000000500157227 */ /* 0x008fe200078e00ff */
[----:B------:R-:W-:-:S03]  /*2580*/  ISETP.NE.AND P0, PT, R4, 0x1, PT ;  /* 0x000000010400780c */ /* 0x000fc60003f05270 */
[----:B------:R-:W-:-:S03]  /*2590*/  IMAD.HI.U32 R5, R9, R5, RZ ;  /* 0x0000000509057227 */ /* 0x000fc600078e00ff */
[----:B------:R-:W3:Y:S01]  /*25a0*/  LDC.64 R2, c[0x0][0xb28] ;  /* 0x0002ca00ff027b82 */ /* 0x000ee20000000a00 */
[----:B-1----:R-:W-:-:S04]  /*25b0*/  IMAD.HI.U32 R22, R8, R6, RZ ;  /* 0x0000000608167227 */ /* 0x002fc800078e00ff */
[----:B------:R-:W-:Y:S01]  /*25c0*/  IMAD.HI.U32 R23, R10, R6, RZ ;  /* 0x000000060a177227 */ /* 0x000fe200078e00ff */
[----:B------:R-:W-:Y:S02]  /*25d0*/  SHF.R.U32.HI R22, RZ, R7, R22 ;  /* 0x00000007ff167219 */ /* 0x000fe40000011616 */
[-C--:B--2---:R-:W-:Y:S02]  /*25e0*/  SHF.R.U32.HI R21, RZ, R14.reuse, R21 ;  /* 0x0000000eff157219 */ /* 0x084fe40000011615 */
[----:B------:R-:W-:Y:S02]  /*25f0*/  SHF.R.U32.HI R5, RZ, R14, R5 ;  /* 0x0000000eff057219 */ /* 0x000fe40000011605 */
[----:B------:R-:W-:Y:S02]  /*2600*/  SEL R21, R0, R21, !P0 ;  /* 0x0000001500157207 */ /* 0x000fe40004000000 */
[----:B------:R-:W-:Y:S02]  /*2610*/  SHF.R.U32.HI R23, RZ, R7, R23 ;  /* 0x00000007ff177219 */ /* 0x000fe40000011617 */
[----:B----4-:R-:W-:-:S02]  /*2620*/  ISETP.NE.AND P1, PT, R15, 0x1, PT ;  /* 0x000000010f00780c */ /* 0x010fc40003f25270 */
[----:B------:R-:W-:Y:S02]  /*2630*/  SEL R5, R9, R5, !P0 ;  /* 0x0000000509057207 */ /* 0x000fe40004000000 */
[----:B------:R-:W-:Y:S02]  /*2640*/  SEL R22, R8, R22, !P1 ;  /* 0x0000001608167207 */ /* 0x000fe40004800000 */
[----:B------:R-:W-:Y:S01]  /*2650*/  SEL R23, R10, R23, !P1 ;  /* 0x000000170a177207 */ /* 0x000fe20004800000 */
[----:B---3--:R-:W-:-:S04]  /*2660*/  IMAD.HI.U32 R20, R21, R2, RZ ;  /* 0x0000000215147227 */ /* 0x008fc800078e00ff */
        /* <DEDUP_REMOVED lines=10> */
[----:B------:R-:W-:-:S04]  /*2710*/  @!P0 IMAD.HI.U32 R7, R23, R2, RZ ;  /* 0x0000000217078227 */ /* 0x000fc800078e00ff */
[----:B------:R-:W-:Y:S01]  /*2720*/  IMAD.MOV R2, RZ, RZ, -R6 ;  /* 0x000000ffff027224 */ /* 0x000fe200078e0a06 */
[----:B------:R-:W-:Y:S02]  /*2730*/  @!P0 SHF.R.U32.HI R3, RZ, R3, R7 ;  /* 0x00000003ff038219 */ /* 0x000fe40000011607 */
[----:B------:R-:W-:Y:S01]  /*2740*/  IADD3 R7, PT, PT, -R5, RZ, RZ ;  /* 0x000000ff05077210 */ /* 0x000fe20007ffe1ff */
[----:B------:R-:W-:Y:S01]  /*2750*/  IMAD R2, R40, R2, R5 ;  /* 0x0000000228027224 */ /* 0x000fe200078e0205 */
        /* <DEDUP_REMOVED lines=10> */
.L_x_41:
[----:B------:R-:W1:Y:S02]  /*2800*/  LDCU UR8, c[0x0][0xb30] ;  /* 0x00016600ff0877ac */ /* 0x000e640008000800 */
[----:B-1----:R-:W-:-:S09]  /*2810*/  UISETP.NE.AND UP0, UPT, UR8, 0x1, UPT ;  /* 0x000000010800788c */ /* 0x002fd2000bf05270 */
[----:B------:R-:W-:Y:S05]  /*2820*/  BRA.U UP0, `(.L_x_42) ;  /* 0x0000000100407547 */ /* 0x000fea000b800000 */
[----:B------:R-:W1:Y:S08]  /*2830*/  LDC.64 R4, c[0x0][0xb10] ;  /* 0x0002c400ff047b82 */ /* 0x000e700000000a00 */
[----:B------:R-:W2:Y:S08]  /*2840*/  LDC.64 R2, c[0x0][0xb18] ;  /* 0x0002c600ff027b82 */ /* 0x000eb00000000a00 */
[----:B------:R-:W4:Y:S08]  /*2850*/  LDC R6, c[0x0][0xb20] ;  /* 0x0002c800ff067b82 */ /* 0x000f300000000800 */
[----:B------:R-:W3:Y:S01]  /*2860*/  LDC R7, c[0x0][0xb0c] ;  /* 0x0002c300ff077b82 */ /* 0x000ee20000000800 */
[----:B-1----:R-:W-:-:S05]  /*2870*/  IMAD.HI.U32 R4, R10, R4, RZ ;  /* 0x000000040a047227 */ /* 0x002fca00078e00ff */
[----:B------:R-:W-:Y:S01]  /*2880*/  SHF.R.U32.HI R4, RZ, R5, R4 ;  /* 0x00000005ff047219 */ /* 0x000fe20000011604 */
[----:B--2---:R-:W-:Y:S01]  /*2890*/  IMAD.HI.U32 R3, R9, R3, RZ ;  /* 0x0000000309037227 */ /* 0x004fe200078e00ff */
[----:B------:R-:W-:-:S04]  /*28a0*/  ISETP.NE.AND P0, PT, R2, 0x1, PT ;  /* 0x000000010200780c */ /* 0x000fc80003f05270 */
[----:B----4-:R-:W-:-:S04]  /*28b0*/  SHF.R.U32.HI R3, RZ, R6, R3 ;  /* 0x00000006ff037219 */ /* 0x010fc80000011603 */
[----:B------:R-:W-:Y:S02]  /*28c0*/  SEL R3, R9, R3, !P0 ;  /* 0x0000000309037207 */ /* 0x000fe40004000000 */
[----:B---3--:R-:W-:-:S04]  /*28d0*/  ISETP.NE.AND P1, PT, R7, 0x1, PT ;  /* 0x000000010700780c */ /* 0x008fc80003f25270 */
[----:B------:R-:W-:-:S05]  /*28e0*/  SEL R4, R10, R4, !P1 ;  /* 0x000000040a047207 */ /* 0x000fca0004800000 */
[----:B------:R-:W-:Y:S02]  /*28f0*/  IMAD.IADD R5, R3, 0x1, -R4 ;  /* 0x0000000103057824 */ /* 0x000fe400078e0a04 */
[----:B------:R-:W-:Y:S02]  /*2900*/  IMAD.IADD R3, R4, 0x1, -R3 ;  /* 0x0000000104037824 */ /* 0x000fe400078e0a03 */
[----:B------:R-:W-:Y:S02]  /*2910*/  IMAD R10, R5, R7, R10 ;  /* 0x00000007050a7224 */ /* 0x000fe400078e020a */
[----:B------:R-:W-:-:S07]  /*2920*/  IMAD R9, R3, R2, R9 ;  /* 0x0000000203097224 */ /* 0x000fce00078e0209 */
.L_x_42:
[----:B------:R-:W-:Y:S01]  /*2930*/  VIADD R16, R16, 0x1 ;  /* 0x0000000110107836 */ /* 0x000fe20000000000 */
[----:B------:R-:W-:Y:S01]  /*2940*/  PLOP3.LUT P1, PT, PT, PT, PT, 0x80, 0x8 ;  /* 0x000000000008781c */ /* 0x000fe20003f2f070 */
[----:B------:R-:W-:Y:S02]  /*2950*/  IMAD.IADD R14, R10, 0x1, R91 ;  /* 0x000000010a0e7824 */ /* 0x000fe400078e025b */
[----:B------:R-:W-:Y:S01]  /*2960*/  IMAD.IADD R15, R9, 0x1, R90 ;  /* 0x00000001090f7824 */ /* 0x000fe200078e025a */
[----:B------:R-:W-:-:S04]  /*2970*/  ISETP.NE.AND P0, PT, R16, 0x2, PT ;  /* 0x000000021000780c */ /* 0x000fc80003f05270 */
[----:B------:R-:W-:Y:S02]  /*2980*/  SEL R2, RZ, 0x1, P0 ;  /* 0x00000001ff027807 */ /* 0x000fe40000000000 */
[----:B------:R-:W-:Y:S02]  /*2990*/  SEL R16, R16, RZ, P0 ;  /* 0x000000ff10107207 */ /* 0x000fe40000000000 */
[----:B------:R-:W-:Y:S01]  /*29a0*/  LOP3.LUT R13, R13, R2, RZ, 0x3c, !PT ;  /* 0x000000020d0d7212 */ /* 0x000fe200078e3cff */
[----:B------:R-:W-:Y:S06]  /*29b0*/  @P2 BRA `(.L_x_43) ;  /* 0xfffffff000582947 */ /* 0x000fec000383ffff */
[----:B------:R-:W-:Y:S01]  /*29c0*/  UIADD3 UR6, UPT, UPT, UR6, 0x100, URZ ;  /* 0x0000010006067890 */ /* 0x000fe2000fffe0ff */
[----:B------:R-:W-:-:S03]  /*29d0*/  SHF.L.U32 R2, R17, 0x1f, RZ ;  /* 0x0000001f11027819 */ /* 0x000fc600000006ff */
[----:B------:R-:W-:-:S09]  /*29e0*/  ULEA UR4, UR23, UR6, 0x3 ;  /* 0x0000000617047291 */ /* 0x000fd2000f8e18ff */
[----:B------:R-:W1:Y:S02]  /*29f0*/  SYNCS.PHASECHK.TRANS64.TRYWAIT P0, [UR4], R2 ;  /* 0x00000002ff0075a7 */ /* 0x000e640008001104 */
[----:B-1----:R-:W-:Y:S05]  /*2a00*/  @!P0 BRA `(.L_x_44) ;  /* 0x0000007c00748947 */ /* 0x002fea0003800000 */
.L_x_183:
[----:B------:R-:W-:-:S04]  /*2a10*/  UIADD3 UR5, UPT, UPT, UR23, 0x1, URZ ;  /* 0x0000000117057890 */ /* 0x000fc8000fffe0ff */
[----:B------:R-:W-:-:S04]  /*2a20*/  UISETP.NE.AND UP0, UPT, UR5, 0x20, UPT ;  /* 0x000000200500788c */ /* 0x000fc8000bf05270 */
[----:B------:R-:W-:Y:S02]  /*2a30*/  USEL UR7, URZ, 0x1, UP0 ;  /* 0x00000001ff077887 */ /* 0x000fe40008000000 */
[----:B------:R-:W-:-:S04]  /*2a40*/  USEL UR5, UR5, URZ, UP0 ;  /* 0x000000ff05057287 */ /* 0x000fc80008000000 */
[----:B------:R-:W-:Y:S01]  /*2a50*/  ULEA UR4, UR5, UR6, 0x3 ;  /* 0x0000000605047291 */ /* 0x000fe2000f8e18ff */
[----:B-1----:R-:W-:-:S04]  /*2a60*/  LOP3.LUT R2, R17, UR7, RZ, 0x3c, !PT ;  /* 0x0000000711027c12 */ /* 0x002fc8000f8e3cff */
[----:B------:R-:W-:-:S04]  /*2a70*/  SHF.L.U32 R3, R2, 0x1f, RZ ;  /* 0x0000001f02037819 */ /* 0x000fc800000006ff */
[----:B------:R-:W1:Y:S02]  /*2a80*/  SYNCS.PHASECHK.TRANS64.TRYWAIT P0, [UR4], R3 ;  /* 0x00000003ff0075a7 */ /* 0x000e640008001104 */
[----:B-1----:R-:W-:Y:S05]  /*2a90*/  @!P0 BRA `(.L_x_45) ;  /* 0x0000007c00688947 */ /* 0x002fea0003800000 */
.L_x_185:
[----:B------:R-:W-:-:S04]  /*2aa0*/  UIADD3 UR5, UPT, UPT, UR5, 0x1, URZ ;  /* 0x0000000105057890 */ /* 0x000fc8000fffe0ff */
[----:B------:R-:W-:-:S04]  /*2ab0*/  UISETP.NE.AND UP0, UPT, UR5, 0x20, UPT ;  /* 0x000000200500788c */ /* 0x000fc8000bf05270 */
[----:B------:R-:W-:Y:S02]  /*2ac0*/  USEL UR7, URZ, 0x1, UP0 ;  /* 0x00000001ff077887 */ /* 0x000fe40008000000 */
[----:B------:R-:W-:-:S04]  /*2ad0*/  USEL UR5, UR5, URZ, UP0 ;  /* 0x000000ff05057287 */ /* 0x000fc80008000000 */
[----:B------:R-:W-:Y:S01]  /*2ae0*/  ULEA UR4, UR5, UR6, 0x3 ;  /* 0x0000000605047291 */ /* 0x000fe2000f8e18ff */
[----:B------:R-:W-:-:S04]  /*2af0*/  LOP3.LUT R2, R2, UR7, RZ, 0x3c, !PT ;  /* 0x0000000702027c12 */ /* 0x000fc8000f8e3cff */
[----:B-1----:R-:W-:-:S04]  /*2b00*/  SHF.L.U32 R3, R2, 0x1f, RZ ;  /* 0x0000001f02037819 */ /* 0x002fc800000006ff */
[----:B------:R-:W1:Y:S02]  /*2b10*/  SYNCS.PHASECHK.TRANS64.TRYWAIT P0, [UR4], R3 ;  /* 0x00000003ff0075a7 */ /* 0x000e640008001104 */
[----:B-1----:R-:W-:Y:S05]  /*2b20*/  @!P0 BRA `(.L_x_46) ;  /* 0x0000007c005c8947 */ /* 0x002fea0003800000 */
.L_x_187:
        /* <DEDUP_REMOVED lines=9> */
.L_x_189:
        /* <DEDUP_REMOVED lines=9> */
.L_x_191:
        /* <DEDUP_REMOVED lines=9> */
.L_x_193:
        /* <DEDUP_REMOVED lines=9> */
.L_x_195:
        /* <DEDUP_REMOVED lines=9> */
.L_x_197:
        /* <DEDUP_REMOVED lines=9> */
.L_x_199:
        /* <DEDUP_REMOVED lines=9> */
.L_x_201:
        /* <DEDUP_REMOVED lines=9> */
.L_x_203:
        /* <DEDUP_REMOVED lines=9> */
.L_x_205:
        /* <DEDUP_REMOVED lines=9> */
.L_x_207:
        /* <DEDUP_REMOVED lines=9> */
.L_x_209:
        /* <DEDUP_REMOVED lines=9> */
.L_x_211:
        /* <DEDUP_REMOVED lines=9> */
.L_x_213:
        /* <DEDUP_REMOVED lines=9> */
.L_x_215:
        /* <DEDUP_REMOVED lines=9> */
.L_x_217:
        /* <DEDUP_REMOVED lines=9> */
.L_x_219:
        /* <DEDUP_REMOVED lines=9> */
.L_x_221:
        /* <DEDUP_REMOVED lines=9> */
.L_x_223:
        /* <DEDUP_REMOVED lines=9> */
.L_x_225:
        /* <DEDUP_REMOVED lines=9> */
.L_x_227:
        /* <DEDUP_REMOVED lines=9> */
.L_x_229:
        /* <DEDUP_REMOVED lines=9> */
.L_x_231:
        /* <DEDUP_REMOVED lines=9> */
.L_x_233:
        /* <DEDUP_REMOVED lines=9> */
.L_x_235:
        /* <DEDUP_REMOVED lines=9> */
.L_x_237:
        /* <DEDUP_REMOVED lines=9> */
.L_x_239:
        /* <DEDUP_REMOVED lines=9> */
.L_x_241:
        /* <DEDUP_REMOVED lines=9> */
.L_x_243:
[----:B------:R-:W-:-:S04]  /*3af0*/  UIADD3 UR5, UPT, UPT, UR5, 0x1, URZ ;  /* 0x0000000105057890 */ /* 0x000fc8000fffe0ff */
[----:B------:R-:W-:-:S04]  /*3b00*/  UISETP.NE.AND UP0, UPT, UR5, 0x20, UPT ;  /* 0x000000200500788c */ /* 0x000fc8000bf05270 */
[----:B------:R-:W-:Y:S02]  /*3b10*/  USEL UR4, URZ, 0x1, UP0 ;  /* 0x00000001ff047887 */ /* 0x000fe40008000000 */
[----:B------:R-:W-:-:S04]  /*3b20*/  USEL UR5, UR5, URZ, UP0 ;  /* 0x000000ff05057287 */ /* 0x000fc80008000000 */
[----:B------:R-:W-:Y:S01]  /*3b30*/  ULEA UR5, UR5, UR6, 0x3 ;  /* 0x0000000605057291 */ /* 0x000fe2000f8e18ff */
[----:B------:R-:W-:-:S04]  /*3b40*/  LOP3.LUT R2, R2, UR4, RZ, 0x3c, !PT ;  /* 0x0000000402027c12 */ /* 0x000fc8000f8e3cff */
[----:B------:R-:W-:Y:S01]  /*3b50*/  SHF.L.U32 R2, R2, 0x1f, RZ ;  /* 0x0000001f02027819 */ /* 0x000fe200000006ff */
[----:B-1-3--:R-:W-:-:S07]  /*3b60*/  IMAD.U32 R0, RZ, RZ, UR5 ;  /* 0x00000005ff007e24 */ /* 0x00afce000f8e00ff */
.L_x_75:
[----:B-1----:R1:W2:Y:S02]  /*3b70*/  SYNCS.PHASECHK.TRANS64.TRYWAIT P0, [R0+URZ], R2 ;  /* 0x00000002000075a7 */ /* 0x0022a400080011ff */
[----:B--2---:R-:W-:Y:S05]  /*3b80*/  @!P0 NANOSLEEP.SYNCS 0x989680 ;  /* 0x009896800000895d */ /* 0x004fea0003900000 */
[----:B------:R-:W2:Y:S02]  /*3b90*/  @!P0 SYNCS.PHASECHK.TRANS64 P0, [R0+URZ], R2 ;  /* 0x00000002000085a7 */ /* 0x000ea400080010ff */
[----:B--2---:R-:W-:Y:S05]  /*3ba0*/  @P0 EXIT ;  /* 0x000000000000094d */ /* 0x004fea0003800000 */
[----:B------:R-:W-:Y:S05]  /*3bb0*/  BRA `(.L_x_75) ;  /* 0xfffffffc00ec7947 */ /* 0x000fea000383ffff */
.L_x_23:
[----:B------:R-:W-:-:S04]  /*3bc0*/  UISETP.NE.AND UP1, UPT, UR37, URZ, UPT ;  /* 0x000000ff2500728c */ /* 0x000fc8000bf25270 */
[----:B------:R-:W-:-:S09]  /*3bd0*/  UISETP.NE.OR UP1, UPT, UR10, 0x1, UP1 ;  /* 0x000000010a00788c */ /* 0x000fd20008f25670 */
[----:B------:R-:W-:Y:S05]  /*3be0*/  BRA.U UP1, `(.L_x_76) ;  /* 0x00000005014c7547 */ /* 0x000fea000b800000 */
[----:B------:R-:W-:Y:S01]  /*3bf0*/  HFMA2 R11, -RZ, RZ, 0, 0 ;  /* 0x00000000ff0b7431 */ /* 0x000fe200000001ff */
[----:B------:R-:W-:Y:S01]  /*3c00*/  ISETP.GE.U32.AND P2, PT, R10, 0x2, PT ;  /* 0x000000020a00780c */ /* 0x000fe20003f46070 */
[----:B------:R-:W-:Y:S01]  /*3c10*/  IMAD.MOV.U32 R12, RZ, RZ, 0x1 ;  /* 0x00000001ff0c7424 */ /* 0x000fe200078e00ff */
[----:B------:R-:W-:Y:S01]  /*3c20*/  CS2R R8, SRZ ;  /* 0x0000000000087805 */ /* 0x000fe2000001ff00 */
[----:B------:R-:W-:Y:S01]  /*3c30*/  IMAD.MOV.U32 R3, RZ, RZ, RZ ;  /* 0x000000ffff037224 */ /* 0x000fe200078e00ff */
[----:B------:R-:W-:Y:S01]  /*3c40*/  UMOV UR4, 0x400 ;  /* 0x0000040000047882 */ /* 0x000fe20000000000 */
[----:B------:R-:W-:Y:S01]  /*3c50*/  UMOV UR6, URZ ;  /* 0x000000ff00067c82 */ /* 0x000fe20008000000 */
[----:B------:R-:W-:-:S12]  /*3c60*/  ULEA UR37, UR37, UR4, 0x18 ;  /* 0x0000000425257291 */ /* 0x000fd8000f8ec0ff */
.L_x_80:
[----:B------:R-:W-:Y:S02]  /*3c70*/  LEA R0, R3, UR37, 0x3 ;  /* 0x0000002503007c11 */ /* 0x000fe4000f8e18ff */
[----:B------:R-:W-:-:S03]  /*3c80*/  SHF.L.U32 R4, R8, 0x1f, RZ ;  /* 0x0000001f08047819 */ /* 0x000fc600000006ff */
[----:B------:R-:W-:Y:S01]  /*3c90*/  VIADD R5, R0, 0x2c0 ;  /* 0x000002c000057836 */ /* 0x000fe20000000000 */
[----:B------:R-:W1:Y:S02]  /*3ca0*/  SYNCS.PHASECHK.TRANS64.TRYWAIT P0, [R0+URZ+0x2b0], R4 ;  /* 0x0002b004000075a7 */ /* 0x000e6400080011ff */
[----:B-1----:R-:W-:Y:S05]  /*3cb0*/  @!P0 BRA `(.L_x_77) ;  /* 0x0000007400b08947 */ /* 0x002fea0003800000 */
.L_x_244:
[----:B------:R-:W-:Y:S01]  /*3cc0*/  ULEA UR5, UR6, UR37, 0x3 ;  /* 0x0000002506057291 */ /* 0x000fe2000f8e18ff */
[----:B-1----:R-:W-:Y:S01]  /*3cd0*/  PRMT R0, RZ, 0x654, R5 ;  /* 0x00000654ff007816 */ /* 0x002fe20000000005 */
[----:B------:R-:W-:Y:S01]  /*3ce0*/  @!P2 IMAD.MOV.U32 R4, RZ, RZ, 0x10 ;  /* 0x00000010ff04a424 */ /* 0x000fe200078e00ff */
[----:B------:R-:W-:Y:S01]  /*3cf0*/  SHF.L.U32 R5, R12, 0x1f, RZ ;  /* 0x0000001f0c057819 */ /* 0x000fe200000006ff */
[----:B------:R-:W-:Y:S01]  /*3d00*/  UIADD3 UR4, UPT, UPT, UR5, 0x250, URZ ;  /* 0x0000025005047890 */ /* 0x000fe2000fffe0ff */
[----:B------:R1:W-:Y:S05]  /*3d10*/  SYNCS.ARRIVE.TRANS64.RED.A1T0 RZ, [R0+URZ], RZ ;  /* 0x000000ff00ff79a7 */ /* 0x0003ea00081004ff */
[----:B------:R-:W-:Y:S01]  /*3d20*/  IMAD.U32 R6, RZ, RZ, UR4 ;  /* 0x00000004ff067e24 */ /* 0x000fe2000f8e00ff */
[----:B------:R-:W2:Y:S04]  /*3d30*/  SYNCS.PHASECHK.TRANS64.TRYWAIT P0, [UR5+0x260], R5 ;  /* 0x00026005ff0075a7 */ /* 0x000ea80008001105 */
[----:B------:R-:W-:Y:S01]  /*3d40*/  PRMT R6, R10, 0x654, R6 ;  /* 0x000006540a067816 */ /* 0x000fe20000000006 */
[----:B-12---:R-:W-:Y:S06]  /*3d50*/  @!P0 BRA `(.L_x_78) ;  /* 0x00000074009c8947 */ /* 0x006fec0003800000 */
.L_x_246:
[----:B------:R-:W-:Y:S01]  /*3d60*/  ULEA UR4, UR6, UR37, 0x4 ;  /* 0x0000002506047291 */ /* 0x000fe2000f8e20ff */
[----:B------:R-:W-:Y:S01]  /*3d70*/  SEL R2, R6, R2, !P2 ;  /* 0x0000000206027207 */ /* 0x000fe20005000000 */
[----:B------:R-:W-:Y:S01]  /*3d80*/  UIADD3 UR5, UPT, UPT, UR5, 0x250, URZ ;  /* 0x0000025005057890 */ /* 0x000fe2000fffe0ff */
[----:B-1----:R-:W-:Y:S01]  /*3d90*/  LEA R0, R11, UR37, 0x3 ;  /* 0x000000250b007c11 */ /* 0x002fe2000f8e18ff */
[----:B------:R-:W-:Y:S01]  /*3da0*/  UIADD3 UR4, UPT, UPT, UR4, 0x2e0, URZ ;  /* 0x000002e004047890 */ /* 0x000fe2000fffe0ff */
[----:B------:R1:W-:Y:S01]  /*3db0*/  @!P2 SYNCS.ARRIVE.TRANS64.RED RZ, [R2+URZ], R4 ;  /* 0x0000000402ffa9a7 */ /* 0x0003e200080004ff */
[----:B------:R-:W-:Y:S01]  /*3dc0*/  UIADD3 UR6, UPT, UPT, UR6, 0x1, URZ ;  /* 0x0000000106067890 */ /* 0x000fe2000fffe0ff */
[----:B------:R-:W-:-:S03]  /*3dd0*/  VIADD R3, R3, 0x1 ;  /* 0x0000000103037836 */ /* 0x000fc60000000000 */
[----:B------:R-:W-:Y:S02]  /*3de0*/  UISETP.NE.AND UP0, UPT, UR6, 0x2, UPT ;  /* 0x000000020600788c */ /* 0x000fe4000bf05270 */
[----:B------:R-:W-:Y:S01]  /*3df0*/  ISETP.NE.AND P0, PT, R3, 0x2, PT ;  /* 0x000000020300780c */ /* 0x000fe20003f05270 */
[----:B------:R-:W-:Y:S06]  /*3e00*/  UGETNEXTWORKID.BROADCAST [UR4], [UR5] ;  /* 0x00000000040073ca */ /* 0x000fec0008000100 */
[----:B------:R-:W-:Y:S02]  /*3e10*/  USEL UR4, URZ, 0x1, UP0 ;  /* 0x00000001ff047887 */ /* 0x000fe40008000000 */
[----:B------:R-:W-:-:S04]  /*3e20*/  USEL UR6, UR6, URZ, UP0 ;  /* 0x000000ff06067287 */ /* 0x000fc80008000000 */
[----:B------:R-:W-:Y:S02]  /*3e30*/  LOP3.LUT R12, R12, UR4, RZ, 0x3c, !PT ;  /* 0x000000040c0c7c12 */ /* 0x000fe4000f8e3cff */
[----:B-1----:R-:W-:-:S04]  /*3e40*/  SHF.L.U32 R4, R9, 0x1f, RZ ;  /* 0x0000001f09047819 */ /* 0x002fc800000006ff */
[----:B------:R-:W1:Y:S02]  /*3e50*/  SYNCS.PHASECHK.TRANS64.TRYWAIT P1, [R0+URZ+0x250], R4 ;  /* 0x00025004000075a7 */ /* 0x000e6400080211ff */
[----:B-1----:R-:W-:Y:S05]  /*3e60*/  @!P1 BRA `(.L_x_79) ;  /* 0x0000007400709947 */ /* 0x002fea0003800000 */
.L_x_247:
[----:B-1----:R-:W-:Y:S01]  /*3e70*/  LEA R4, R11, UR37, 0x4 ;  /* 0x000000250b047c11 */ /* 0x002fe2000f8e20ff */
[----:B------:R-:W-:Y:S01]  /*3e80*/  VIADD R0, R0, 0x260 ;  /* 0x0000026000007836 */ /* 0x000fe20000000000 */
[----:B------:R-:W-:Y:S01]  /*3e90*/  SEL R3, R3, RZ, P0 ;  /* 0x000000ff03037207 */ /* 0x000fe20000000000 */
[----:B------:R-:W-:-:S03]  /*3ea0*/  VIADD R11, R11, 0x1 ;  /* 0x000000010b0b7836 */ /* 0x000fc60000000000 */
[----:B------:R-:W1:Y:S01]  /*3eb0*/  LDS.128 R4, [R4+0x2e0] ;  /* 0x0002e00004047984 */ /* 0x000e620000000c00 */
[----:B------:R-:W-:Y:S02]  /*3ec0*/  PRMT R0, RZ, 0x654, R0 ;  /* 0x00000654ff007816 */ /* 0x000fe40000000000 */
[C---:B------:R-:W-:Y:S01]  /*3ed0*/  ISETP.NE.AND P1, PT, R11.reuse, 0x2, PT ;  /* 0x000000020b00780c */ /* 0x040fe20003f25270 */
[----:B------:R-:W-:Y:S01]  /*3ee0*/  @!PT LDS RZ, [RZ] ;  /* 0x00000000fffff984 */ /* 0x000fe20000000800 */
[----:B------:R-:W-:Y:S01]  /*3ef0*/  @!PT LDS RZ, [RZ] ;  /* 0x00000000fffff984 */ /* 0x000fe20000000800 */
[----:B------:R-:W-:Y:S01]  /*3f00*/  @!PT LDS RZ, [RZ] ;  /* 0x00000000fffff984 */ /* 0x000fe20000000800 */
[----:B------:R-:W-:Y:S01]  /*3f10*/  @!PT LDS RZ, [RZ] ;  /* 0x00000000fffff984 */ /* 0x000fe20000000800 */
[----:B------:R2:W-:Y:S06]  /*3f20*/  MEMBAR.ALL.CTA ;  /* 0x0000000000007992 */ /* 0x0005ec0000008000 */
[----:B--2---:R-:W2:Y:S01]  /*3f30*/  FENCE.VIEW.ASYNC.S ;  /* 0x00000000000073c6 */ /* 0x004ea20000000000 */
[----:B------:R-:W-:Y:S01]  /*3f40*/  SEL R11, R11, RZ, P1 ;  /* 0x000000ff0b0b7207 */ /* 0x000fe20000800000 */
[----:B--2---:R2:W-:Y:S01]  /*3f50*/  SYNCS.ARRIVE.TRANS64.RED.A1T0 RZ, [R0+URZ], RZ ;  /* 0x000000ff00ff79a7 */ /* 0x0045e200081004ff */
[----:B-1----:R-:W-:-:S02]  /*3f60*/  LOP3.LUT P3, RZ, R6, 0x1, RZ, 0xc0, !PT ;  /* 0x0000000106ff7812 */ /* 0x002fc4000786c0ff */
[----:B------:R-:W-:-:S04]  /*3f70*/  SEL R4, RZ, 0x1, P1 ;  /* 0x00000001ff047807 */ /* 0x000fc80000800000 */
[----:B------:R-:W-:Y:S02]  /*3f80*/  LOP3.LUT R9, R9, R4, RZ, 0x3c, !PT ;  /* 0x0000000409097212 */ /* 0x000fe400078e3cff */
[----:B--2---:R-:W-:-:S04]  /*3f90*/  SEL R0, RZ, 0x1, P0 ;  /* 0x00000001ff007807 */ /* 0x004fc80000000000 */
[----:B------:R-:W-:Y:S01]  /*3fa0*/  LOP3.LUT R8, R8, R0, RZ, 0x3c, !PT ;  /* 0x0000000008087212 */ /* 0x000fe200078e3cff */
[----:B------:R-:W-:Y:S06]  /*3fb0*/  @P3 BRA `(.L_x_80) ;  /* 0xfffffffc002c3947 */ /* 0x000fec000383ffff */
[----:B------:R-:W-:Y:S01]  /*3fc0*/  ULEA UR5, UR6, UR37, 0x3 ;  /* 0x0000002506057291 */ /* 0x000fe2000f8e18ff */
[----:B------:R-:W-:-:S08]  /*3fd0*/  SHF.L.U32 R2, R12, 0x1f, RZ ;  /* 0x0000001f0c027819 */ /* 0x000fd000000006ff */
[----:B------:R-:W1:Y:S02]  /*3fe0*/  SYNCS.PHASECHK.TRANS64 P0, [UR5+0x260], R2 ;  /* 0x00026002ff0075a7 */ /* 0x000e640008001005 */
[----:B-1----:R-:W-:Y:S05]  /*3ff0*/  @P0 BRA `(.L_x_81) ;  /* 0x0000000000080947 */ /* 0x002fea0003800000 */
[----:B------:R-:W1:Y:S02]  /*4000*/  SYNCS.PHASECHK.TRANS64.TRYWAIT P0, [UR5+0x260], R2 ;  /* 0x00026002ff0075a7 */ /* 0x000e640008001105 */
[----:B-1----:R-:W-:Y:S05]  /*4010*/  @!P0 BRA `(.L_x_82) ;  /* 0x0000007400188947 */ /* 0x002fea0003800000 */
.L_x_81:
[----:B------:R-:W-:-:S04]  /*4020*/  UIADD3 UR4, UPT, UPT, UR6, 0x1, URZ ;  /* 0x0000000106047890 */ /* 0x000fc8000fffe0ff */
[----:B------:R-:W-:-:S04]  /*4030*/  UISETP.NE.AND UP0, UPT, UR4, 0x2, UPT ;  /* 0x000000020400788c */ /* 0x000fc8000bf05270 */
[----:B------:R-:W-:Y:S02]  /*4040*/  USEL UR7, URZ, 0x1, UP0 ;  /* 0x00000001ff077887 */ /* 0x000fe40008000000 */
[----:B------:R-:W-:-:S04]  /*4050*/  USEL UR4, UR4, URZ, UP0 ;  /* 0x000000ff04047287 */ /* 0x000fc80008000000 */
[----:B------:R-:W-:Y:S01]  /*4060*/  ULEA UR4, UR4, UR37, 0x3 ;  /* 0x0000002504047291 */ /* 0x000fe2000f8e18ff */
[----:B-1----:R-:W-:-:S04]  /*4070*/  LOP3.LUT R2, R12, UR7, RZ, 0x3c, !PT ;  /* 0x000000070c027c12 */ /* 0x002fc8000f8e3cff */
[----:B------:R-:W-:-:S04]  /*4080*/  SHF.L.U32 R0, R2, 0x1f, RZ ;  /* 0x0000001f02007819 */ /* 0x000fc800000006ff */
[----:B------:R-:W1:Y:S02]  /*4090*/  SYNCS.PHASECHK.TRANS64 P0, [UR4+0x260], R0 ;  /* 0x00026000ff0075a7 */ /* 0x000e640008001004 */
[----:B-1----:R-:W-:Y:S05]  /*40a0*/  @P0 EXIT ;  /* 0x000000000000094d */ /* 0x002fea0003800000 */
[----:B------:R-:W-:Y:S02]  /*40b0*/  SHF.L.U32 R2, R2, 0x1f, RZ ;  /* 0x0000001f02027819 */ /* 0x000fe400000006ff */
[----:B------:R-:W-:-:S07]  /*40c0*/  MOV R0, UR4 ;  /* 0x0000000400007c02 */ /* 0x000fce0008000f00 */
.L_x_83:
[----:B-1----:R1:W2:Y:S02]  /*40d0*/  SYNCS.PHASECHK.TRANS64.TRYWAIT P0, [R0+URZ+0x260], R2 ;  /* 0x00026002000075a7 */ /* 0x0022a400080011ff */
[----:B--2---:R-:W-:Y:S05]  /*40e0*/  @!P0 NANOSLEEP.SYNCS 0x989680 ;  /* 0x009896800000895d */ /* 0x004fea0003900000 */
[----:B------:R-:W2:Y:S02]  /*40f0*/  @!P0 SYNCS.PHASECHK.TRANS64 P0, [R0+URZ+0x260], R2 ;  /* 0x00026002000085a7 */ /* 0x000ea400080010ff */
[----:B--2---:R-:W-:Y:S05]  /*4100*/  @P0 EXIT ;  /* 0x000000000000094d */ /* 0x004fea0003800000 */
[----:B------:R-:W-:Y:S05]  /*4110*/  BRA `(.L_x_83) ;  /* 0xfffffffc00ec7947 */ /* 0x000fea000383ffff */
.L_x_76:
[----:B------:R-:W-:Y:S05]  /*4120*/  BRA.U UP4, `(.L_x_84) ;  /* 0x0000001104847547 */ /* 0x000fea000b800000 */
[----:B------:R-:W-:Y:S01]  /*4130*/  UMOV UR6, 0x40 ;  /* 0x0000004000067882 */ /* 0x000fe20000000000 */
[----:B------:R-:W-:Y:S01]  /*4140*/  NOP ;  /* 0x0000000000007918 */ /* 0x000fe20000000000 */
[----:B------:R-:W-:Y:S01]  /*4150*/  ULEA UR6, UR37, UR6, 0x18 ;  /* 0x0000000625067291 */ /* 0x000fe2000f8ec0ff */
[----:B------:R-:W-:Y:S02]  /*4160*/  UMOV UR7, 0x400 ;  /* 0x0000040000077882 */ /* 0x000fe40000000000 */
[----:B------:R-:W-:-:S06]  /*4170*/  ULEA UR37, UR37, UR7, 0x18 ;  /* 0x0000000725257291 */ /* 0x000fcc000f8ec0ff */
[----:B------:R-:W1:Y:S02]  /*4180*/  LDS.U8 R2, [UR6+0x1c] ;  /* 0x00001c06ff027984 */ /* 0x000e640008000000 */
[----:B-1----:R-:W-:-:S13]  /*4190*/  ISETP.NE.AND P0, PT, R2, RZ, PT ;  /* 0x000000ff0200720c */ /* 0x002fda0003f05270 */
[----:B------:R-:W-:Y:S05]  /*41a0*/  @P0 BRA `(.L_x_85) ;  /* 0x0000000400080947 */ /* 0x000fea0003800000 */
[----:B------:R-:W-:Y:S02]  /*41b0*/  UISETP.NE.U32.AND UP0, UPT, UR5, 0x1, UPT ;  /* 0x000000010500788c */ /* 0x000fe4000bf05070 */
[----:B------:R-:W-:-:S07]  /*41c0*/  UIADD3 UR8, UPT, UPT, UR6, 0x8, URZ ;  /* 0x0000000806087890 */ /* 0x000fce000fffe0ff */
[----:B------:R-:W-:Y:S05]  /*41d0*/  BRA.U !UP0, `(.L_x_86) ;  /* 0x00000001089c7547 */ /* 0x000fea000b800000 */
[----:B------:R-:W-:Y:S01]  /*41e0*/  ELECT P0, URZ, PT ;  /* 0x0000000000ff782f */ /* 0x000fe20003800000 */
[----:B------:R-:W-:-:S12]  /*41f0*/  BSSY B0, `(.L_x_86) ;  /* 0x0000025000007945 */ /* 0x000fd80003800000 */
[----:B------:R-:W-:Y:S05]  /*4200*/  @!P0 BRA `(.L_x_87) ;  /* 0x00000000008c8947 */ /* 0x000fea0003800000 */
[----:B------:R-:W-:-:S05]  /*4210*/  UMOV UR7, 0x10 ;  /* 0x0000001000077882 */ /* 0x000fca0000000000 */
[----:B------:R-:W-:Y:S04]  /*4220*/  DEPBAR.LE SB1, 0x36 ;  /* 0x00009d800000791a */ /* 0x000fe80000000000 */
[----:B------:R-:W1:Y:S02]  /*4230*/  UTCATOMSWS.2CTA.FIND_AND_SET.ALIGN UP1, UR7, UR7 ;  /* 0x00000007000775e3 */ /* 0x000e640008220800 */
[----:B-1----:R-:W-:Y:S01]  /*4240*/  MOV R10, UR7 ;  /* 0x00000007000a7c02 */ /* 0x002fe20008000f00 */
[----:B------:R-:W-:Y:S06]  /*4250*/  BRA.U UP1, `(.L_x_88) ;  /* 0x0000000101187547 */ /* 0x000fec000b800000 */
.L_x_89:
[----:B------:R-:W-:Y:S05]  /*4260*/  NANOSLEEP 0x64 ;  /* 0x000000640000795d */ /* 0x000fea0003800000 */
[----:B------:R-:W-:-:S05]  /*4270*/  UMOV UR7, 0x10 ;  /* 0x0000001000077882 */ /* 0x000fca0000000000 */
[----:B------:R-:W-:Y:S04]  /*4280*/  DEPBAR.LE SB1, 0x36 ;  /* 0x00009d800000791a */ /* 0x000fe80000000000 */
[----:B------:R-:W1:Y:S02]  /*4290*/  UTCATOMSWS.2CTA.FIND_AND_SET.ALIGN UP1, UR7, UR7 ;  /* 0x00000007000775e3 */ /* 0x000e640008220800 */
[----:B-1----:R-:W-:Y:S01]  /*42a0*/  MOV R10, UR7 ;  /* 0x00000007000a7c02 */ /* 0x002fe20008000f00 */
[----:B------:R-:W-:Y:S05]  /*42b0*/  BRA.U !UP1, `(.L_x_89) ;  /* 0xfffffffd09e87547 */ /* 0x000fea000b83ffff */
.L_x_88:
[----:B------:R-:W1:Y:S01]  /*42c0*/  LDS R5, [UR6+0x10] ;  /* 0x00001006ff057984 */ /* 0x000e620008000800 */
[----:B------:R-:W-:Y:S01]  /*42d0*/  IMAD.U32 R3, RZ, RZ, UR37 ;  /* 0x00000025ff037e24 */ /* 0x000fe2000f8e00ff */
[----:B------:R-:W-:-:S03]  /*42e0*/  MOV R2, UR4 ;  /* 0x0000000400027c02 */ /* 0x000fc60008000f00 */
[----:B------:R-:W-:Y:S01]  /*42f0*/  VIADD R3, R3, 0x300 ;  /* 0x0000030003037836 */ /* 0x000fe20000000000 */
[----:B-1----:R-:W-:-:S04]  /*4300*/  SHF.L.U32 R5, R5, 0x1f, RZ ;  /* 0x0000001f05057819 */ /* 0x002fc800000006ff */
[----:B------:R-:W1:Y:S02]  /*4310*/  SYNCS.PHASECHK.TRANS64.TRYWAIT P0, [UR6+0x8], R5 ;  /* 0x00000805ff0075a7 */ /* 0x000e640008001106 */
[----:B-1----:R-:W-:Y:S05]  /*4320*/  @P0 BRA `(.L_x_90) ;  /* 0x0000000000080947 */ /* 0x002fea0003800000 */
[----:B------:R-:W1:Y:S02]  /*4330*/  SYNCS.PHASECHK.TRANS64.TRYWAIT P0, [UR6+0x8], R5 ;  /* 0x00000805ff0075a7 */ /* 0x000e640008001106 */
[----:B-1----:R-:W-:Y:S05]  /*4340*/  @!P0 BRA `(.L_x_91) ;  /* 0x0000007000648947 */ /* 0x002fea0003800000 */
.L_x_90:
[----:B-1----:R-:W-:Y:S01]  /*4350*/  HFMA2 R4, -RZ, RZ, 0, 5.9604644775390625e-08 ;  /* 0x00000001ff047431 */ /* 0x002fe200000001ff */
[----:B------:R-:W-:Y:S01]  /*4360*/  UPRMT UR7, UR4, 0x654, UR8 ;  /* 0x0000065404077896 */ /* 0x000fe20008000008 */
[----:B------:R-:W-:Y:S01]  /*4370*/  IMAD.MOV.U32 R7, RZ, RZ, 0xffff ;  /* 0x0000ffffff077424 */ /* 0x000fe200078e00ff */
[----:B------:R-:W-:Y:S01]  /*4380*/  PRMT R2, R2, 0x654, R3 ;  /* 0x0000065402027816 */ /* 0x000fe20000000003 */
[----:B------:R-:W-:Y:S02]  /*4390*/  IMAD.MOV.U32 R5, RZ, RZ, 0x4 ;  /* 0x00000004ff057424 */ /* 0x000fe400078e00ff */
[----:B------:R-:W-:Y:S01]  /*43a0*/  IMAD.SHL.U32 R9, R10, 0x20, RZ ;  /* 0x000000200a097824 */ /* 0x000fe200078e00ff */
[----:B------:R-:W-:Y:S02]  /*43b0*/  MOV R3, UR7 ;  /* 0x0000000700037c02 */ /* 0x000fe40008000f00 */
[-C--:B------:R-:W-:Y:S01]  /*43c0*/  SHF.L.U32 R7, R7, R10.reuse, RZ ;  /* 0x0000000a07077219 */ /* 0x080fe200000006ff */
[----:B------:R1:W-:Y:S01]  /*43d0*/  SYNCS.ARRIVE.TRANS64.RED RZ, [UR7], R5 ;  /* 0x00000005ffff79a7 */ /* 0x0003e20008000407 */
[----:B------:R-:W-:Y:S01]  /*43e0*/  SHF.L.U32 R6, R4, R10, RZ ;  /* 0x0000000a04067219 */ /* 0x000fe200000006ff */
[----:B------:R1:W-:Y:S04]  /*43f0*/  STS [UR37+0x300], R9 ;  /* 0x00030009ff007988 */ /* 0x0003e80008000825 */
[----:B------:R1:W-:Y:S04]  /*4400*/  STAS [R2.64], R10 ;  /* 0x0000000a02007dbd */ /* 0x0003e8000c0008ff */
[----:B------:R1:W-:Y:S04]  /*4410*/  ATOMS.OR RZ, [UR6+0x14], R7 ;  /* 0x00001407ffff798c */ /* 0x0003e8000b000006 */
[----:B------:R1:W-:Y:S04]  /*4420*/  ATOMS.OR RZ, [UR6+0x18], R6 ;  /* 0x00001806ffff798c */ /* 0x0003e8000b000006 */
[----:B------:R1:W-:Y:S02]  /*4430*/  ATOMS.XOR RZ, [UR6+0x10], R4 ;  /* 0x00001004ffff798c */ /* 0x0003e4000b800006 */
.L_x_87:
[----:B------:R-:W-:Y:S05]  /*4440*/  BSYNC B0 ;  /* 0x0000000000007941 */ /* 0x000fea0003800000 */
.L_x_86:
[----:B------:R-:W-:Y:S05]  /*4450*/  BRA.U UP0, `(.L_x_92) ;  /* 0x00000001006c7547 */ /* 0x000fea000b800000 */
[----:B------:R-:W-:-:S03]  /*4460*/  UMOV UR7, 0xffffffff ;  /* 0xffffffff00077882 */ /* 0x000fc60000000000 */
[----:B------:R-:W-:Y:S05]  /*4470*/  BRA.DIV UR7, `(.L_x_93) ;  /* 0x0000007207307947 */ /* 0x000fea000b800000 */
[----:B------:R-:W-:-:S13]  /*4480*/  ELECT P6, URZ, PT ;  /* 0x0000000000ff782f */ /* 0x000fda00038c0000 */
.L_x_251:
[----:B------:R-:W-:Y:S05]  /*4490*/  @!P6 BRA `(.L_x_92) ;  /* 0x00000000005ce947 */ /* 0x000fea0003800000 */
[----:B-1----:R-:W1:Y:S02]  /*44a0*/  LDS R3, [UR6+0x10] ;  /* 0x00001006ff037984 */ /* 0x002e640008000800 */
[----:B-1----:R-:W-:-:S04]  /*44b0*/  SHF.L.U32 R3, R3, 0x1f, RZ ;  /* 0x0000001f03037819 */ /* 0x002fc800000006ff */
[----:B------:R-:W1:Y:S02]  /*44c0*/  SYNCS.PHASECHK.TRANS64.TRYWAIT P0, [UR6+0x8], R3 ;  /* 0x00000803ff0075a7 */ /* 0x000e640008001106 */
[----:B-1----:R-:W-:Y:S05]  /*44d0*/  @P0 BRA `(.L_x_94) ;  /* 0x0000000000080947 */ /* 0x002fea0003800000 */
[----:B------:R-:W1:Y:S02]  /*44e0*/  SYNCS.PHASECHK.TRANS64.TRYWAIT P0, [UR6+0x8], R3 ;  /* 0x00000803ff0075a7 */ /* 0x000e640008001106 */
[----:B-1----:R-:W-:Y:S05]  /*44f0*/  @!P0 BRA `(.L_x_95) ;  /* 0x0000007000308947 */ /* 0x002fea0003800000 */
.L_x_94:
[----:B------:R-:W2:Y:S01]  /*4500*/  LDS R5, [UR37+0x300] ;  /* 0x00030025ff057984 */ /* 0x000ea20008000800 */
[----:B-1----:R-:W-:Y:S02]  /*4510*/  HFMA2 R2, -RZ, RZ, 0, 5.9604644775390625e-08 ;  /* 0x00000001ff027431 */ /* 0x002fe400000001ff */
[----:B------:R-:W-:Y:S01]  /*4520*/  IMAD.MOV.U32 R3, RZ, RZ, 0xffff ;  /* 0x0000ffffff037424 */ /* 0x000fe200078e00ff */
[----:B------:R-:W-:Y:S01]  /*4530*/  UPRMT UR7, UR4, 0x654, UR8 ;  /* 0x0000065404077896 */ /* 0x000fe20008000008 */
[----:B--2---:R-:W-:-:S03]  /*4540*/  IMAD.SHL.U32 R4, R5, 0x20, RZ ;  /* 0x0000002005047824 */ /* 0x004fc600078e00ff */
[-C--:B------:R-:W-:Y:S02]  /*4550*/  SHF.L.U32 R3, R3, R5.reuse, RZ ;  /* 0x0000000503037219 */ /* 0x080fe400000006ff */
[----:B------:R-:W-:Y:S01]  /*4560*/  SHF.L.U32 R5, R2, R5, RZ ;  /* 0x0000000502057219 */ /* 0x000fe200000006ff */
[----:B------:R2:W-:Y:S04]  /*4570*/  STS [UR37+0x300], R4 ;  /* 0x00030004ff007988 */ /* 0x0005e80008000825 */
[----:B------:R2:W-:Y:S04]  /*4580*/  ATOMS.OR RZ, [UR6+0x14], R3 ;  /* 0x00001403ffff798c */ /* 0x0005e8000b000006 */
[----:B------:R2:W-:Y:S01]  /*4590*/  ATOMS.OR RZ, [UR6+0x18], R5 ;  /* 0x00001805ffff798c */ /* 0x0005e2000b000006 */
[----:B------:R-:W-:Y:S03]  /*45a0*/  SYNCS.ARRIVE.TRANS64.RED.A1T0 RZ, [UR7], RZ ;  /* 0x000000ffffff79a7 */ /* 0x000fe60008100407 */
[----:B------:R2:W-:Y:S01]  /*45b0*/  ATOMS.XOR RZ, [UR6+0x10], R2 ;  /* 0x00001002ffff798c */ /* 0x0005e2000b800006 */
[----:B------:R-:W-:Y:S05]  /*45c0*/  BRA `(.L_x_92) ;  /* 0x0000000000107947 */ /* 0x000fea0003800000 */
.L_x_85:
[----:B------:R-:W-:-:S05]  /*45d0*/  MOV R2, 0xffffffff ;  /* 0xffffffff00027802 */ /* 0x000fca0000000f00 */
[----:B------:R1:W-:Y:S02]  /*45e0*/  STS [UR37+0x300], R2 ;  /* 0x00030002ff007988 */ /* 0x0003e40008000825 */
[----:B-1----:R-:W-:Y:S02]  /*45f0*/  MOV R2, 0x4610 ;  /* 0x0000461000027802 */ /* 0x002fe40000000f00 */
[----:B-----5:R-:W-:Y:S05]  /*4600*/  CALL.REL.NOINC `($__internal_1_$__cuda_sm10x_tcgen05_guardrail_trap_phase_invalid_during_alloc) ;  /* 0x0000007800047944 */ /* 0x020fea0003c00000 */
.L_x_92:
[----:B------:R-:W-:Y:S05]  /*4610*/  WARPSYNC.ALL ;  /* 0x0000000000007948 */ /* 0x000fea0003800000 */
[----:B------:R-:W3:Y:S01]  /*4620*/  S2UR UR8, SR_CgaCtaId ;  /* 0x00000000000879c3 */ /* 0x000ee20000008800 */
[----:B------:R-:W-:Y:S01]  /*4630*/  UMOV UR6, 0x400 ;  /* 0x0000040000067882 */ /* 0x000fe20000000000 */
[----:B------:R-:W-:-:S06]  /*4640*/  NOP ;  /* 0x0000000000007918 */ /* 0x000fcc0000000000 */
[----:B------:R-:W-:Y:S06]  /*4650*/  BAR.ARV 0x6, 0xa0 ;  /* 0x0182800000007b1d */ /* 0x000fec0000002000 */
[----:B------:R-:W-:Y:S01]  /*4660*/  LOP3.LUT R0, R0, 0xffff, RZ, 0xc0, !PT ;  /* 0x0000ffff00007812 */ /* 0x000fe200078ec0ff */
[----:B-1----:R-:W-:Y:S01]  /*4670*/  IMAD.MOV.U32 R9, RZ, RZ, 0x1 ;  /* 0x00000001ff097424 */ /* 0x002fe200078e00ff */
[----:B------:R-:W-:Y:S01]  /*4680*/  LOP3.LUT R8, R8, 0xffff, RZ, 0xc0, !PT ;  /* 0x0000ffff08087812 */ /* 0x000fe200078ec0ff */
[----:B------:R-:W-:Y:S01]  /*4690*/  UMOV UR22, URZ ;  /* 0x000000ff00167c82 */ /* 0x000fe20008000000 */
[----:B------:R-:W-:Y:S01]  /*46a0*/  R2UR UR12, R0 ;  /* 0x00000000000c72ca */ /* 0x000fe200000e0000 */
[----:B------:R-:W-:Y:S01]  /*46b0*/  UMOV UR21, URZ ;  /* 0x000000ff00157c82 */ /* 0x000fe20008000000 */
[----:B------:R-:W-:Y:S01]  /*46c0*/  R2UR UR13, R8 ;  /* 0x00000000080d72ca */ /* 0x000fe200000e0000 */
[----:B------:R-:W-:Y:S01]  /*46d0*/  IMAD.MOV.U32 R8, RZ, RZ, RZ ;  /* 0x000000ffff087224 */ /* 0x000fe200078e00ff */
[----:B------:R-:W-:-:S02]  /*46e0*/  UISETP.NE.AND UP2, UPT, UR5, URZ, UPT ;  /* 0x000000ff0500728c */ /* 0x000fc4000bf45270 */
[----:B---3--:R-:W-:Y:S01]  /*46f0*/  ULEA UR8, UR8, UR6, 0x18 ;  /* 0x0000000608087291 */ /* 0x008fe2000f8ec0ff */
[----:B------:R-:W1:Y:S03]  /*4700*/  LDCU UR6, c[0x0][0x38c] ;  /* 0x00007180ff0677ac */ /* 0x000e660008000800 */
[----:B------:R-:W-:Y:S02]  /*4710*/  UIADD3 UR14, UPT, UPT, UR8, 0x8600, URZ ;  /* 0x00008600080e7890 */ /* 0x000fe4000fffe0ff */
[----:B------:R-:W-:-:S03]  /*4720*/  UIADD3 UR15, UPT, UPT, UR8, 0x28600, URZ ;  /* 0x00028600080f7890 */ /* 0x000fc6000fffe0ff */
[----:B--2---:R-:W2:Y:S01]  /*4730*/  LDS R2, [UR8+0x300] ;  /* 0x00030008ff027984 */ /* 0x004ea20008000800 */
[----:B------:R-:W-:Y:S02]  /*4740*/  USHF.R.U32.HI UR14, URZ, 0x4, UR14 ;  /* 0x00000004ff0e7899 */ /* 0x000fe4000801160e */
[----:B------:R-:W-:Y:S02]  /*4750*/  USHF.R.U32.HI UR15, URZ, 0x4, UR15 ;  /* 0x00000004ff0f7899 */ /* 0x000fe4000801160f */
[----:B------:R-:W-:Y:S02]  /*4760*/  ULOP3.LUT UR14, UR14, 0x3fff, URZ, 0xc0, !UPT ;  /* 0x00003fff0e0e7892 */ /* 0x000fe4000f8ec0ff */
[----:B------:R-:W-:Y:S02]  /*4770*/  ULOP3.LUT UR15, UR15, 0x3fff, URZ, 0xc0, !UPT ;  /* 0x00003fff0f0f7892 */ /* 0x000fe4000f8ec0ff */
[----:B------:R-:W-:Y:S02]  /*4780*/  ULOP3.LUT UR14, UR14, 0x10000, URZ, 0xfc, !UPT ;  /* 0x000100000e0e7892 */ /* 0x000fe4000f8efcff */
[----:B-1----:R-:W-:-:S02]  /*4790*/  UIADD3 UR6, UPT, UPT, UR6, 0xf, URZ ;  /* 0x0000000f06067890 */ /* 0x002fc4000fffe0ff */
[----:B------:R-:W-:Y:S02]  /*47a0*/  ULOP3.LUT UR15, UR15, 0x10000, URZ, 0xfc, !UPT ;  /* 0x000100000f0f7892 */ /* 0x000fe4000f8efcff */
[----:B------:R-:W-:Y:S01]  /*47b0*/  USHF.R.S32.HI UR7, URZ, 0x1f, UR6 ;  /* 0x0000001fff077899 */ /* 0x000fe20008011406 */
[----:B------:R-:W-:Y:S01]  /*47c0*/  UMOV UR20, URZ ;  /* 0x000000ff00147c82 */ /* 0x000fe20008000000 */
[----:B------:R-:W-:Y:S02]  /*47d0*/  UMOV UR26, 0x0 ;  /* 0x00000000001a7882 */ /* 0x000fe40000000000 */
[----:B------:R-:W-:Y:S01]  /*47e0*/  ULEA.HI UR7, UR7, UR6, URZ, 0x4 ;  /* 0x0000000607077291 */ /* 0x000fe2000f8f20ff */
[----:B------:R-:W-:-:S03]  /*47f0*/  UMOV UR27, 0x10200490 ;  /* 0x10200490001b7882 */ /* 0x000fc60000000000 */
[----:B------:R-:W-:-:S04]  /*4800*/  USHF.R.S32.HI UR7, URZ, 0x4, UR7 ;  /* 0x00000004ff077899 */ /* 0x000fc80008011407 */
[----:B------:R-:W-:-:S04]  /*4810*/  UISETP.LT.AND UP0, UPT, UR7, 0x1, UPT ;  /* 0x000000010700788c */ /* 0x000fc8000bf01270 */
[----:B------:R-:W-:Y:S01]  /*4820*/  USEL UR23, UR7, 0x1, !UP0 ;  /* 0x0000000107177887 */ /* 0x000fe2000c000000 */
[----:B--2---:R-:W-:Y:S02]  /*4830*/  R2UR UR24, R2 ;  /* 0x00000000021872ca */ /* 0x004fe400000e0000 */
[----:B------:R-:W-:-:S13]  /*4840*/  CS2R R2, SRZ ;  /* 0x0000000000027805 */ /* 0x000fda000001ff00 */
.L_x_103:
[C---:B------:R-:W-:Y:S02]  /*4850*/  LEA R0, R8.reuse, UR8, 0x3 ;  /* 0x0000000808007c11 */ /* 0x040fe4000f8e18ff */
[----:B------:R-:W-:Y:S02]  /*4860*/  SHF.L.U32 R4, R3, 0x1f, RZ ;  /* 0x0000001f03047819 */ /* 0x000fe400000006ff */
[----:B------:R-:W-:Y:S02]  /*4870*/  LEA R5, R8, UR8, 0x4 ;  /* 0x0000000808057c11 */ /* 0x000fe4000f8e20ff */
[----:B------:R-:W1:Y:S02]  /*4880*/  SYNCS.PHASECHK.TRANS64.TRYWAIT P0, [R0+URZ+0x250], R4 ;  /* 0x00025004000075a7 */ /* 0x000e6400080011ff */
[----:B-1-34-:R-:W-:Y:S05]  /*4890*/  @!P0 BRA `(.L_x_96) ;  /* 0x0000006c00608947 */ /* 0x01afea0003800000 */
.L_x_252:
[----:B-1----:R-:W1:Y:S01]  /*48a0*/  LDS.128 R4, [R5+0x2e0] ;  /* 0x0002e00005047984 */ /* 0x002e620000000c00 */
[----:B------:R-:W-:Y:S02]  /*48b0*/  VIADD R0, R0, 0x260 ;  /* 0x0000026000007836 */ /* 0x000fe40000000000 */
[----:B------:R-:W-:Y:S01]  /*48c0*/  VIADD R8, R8, 0x1 ;  /* 0x0000000108087836 */ /* 0x000fe20000000000 */
[----:B------:R-:W-:Y:S01]  /*48d0*/  @!PT LDS RZ, [RZ] ;  /* 0x00000000fffff984 */ /* 0x000fe20000000800 */
[----:B------:R-:W-:Y:S01]  /*48e0*/  @!PT LDS RZ, [RZ] ;  /* 0x00000000fffff984 */ /* 0x000fe20000000800 */
[----:B------:R-:W-:Y:S01]  /*48f0*/  @!PT LDS RZ, [RZ] ;  /* 0x00000000fffff984 */ /* 0x000fe20000000800 */
[----:B------:R-:W-:Y:S01]  /*4900*/  @!PT LDS RZ, [RZ] ;  /* 0x00000000fffff984 */ /* 0x000fe20000000800 */
[----:B------:R2:W-:Y:S06]  /*4910*/  MEMBAR.ALL.CTA ;  /* 0x0000000000007992 */ /* 0x0005ec0000008000 */
[----:B--2---:R-:W2:Y:S01]  /*4920*/  FENCE.VIEW.ASYNC.S ;  /* 0x00000000000073c6 */ /* 0x004ea20000000000 */
[----:B------:R-:W-:-:S04]  /*4930*/  PRMT R0, RZ, 0x654, R0 ;  /* 0x00000654ff007816 */ /* 0x000fc80000000000 */
[----:B--2---:R2:W-:Y:S01]  /*4940*/  SYNCS.ARRIVE.TRANS64.RED.A1T0 RZ, [R0+URZ], RZ ;  /* 0x000000ff00ff79a7 */ /* 0x0045e200081004ff */
[----:B-1----:R-:W-:Y:S01]  /*4950*/  LOP3.LUT P1, RZ, R6, 0x1, RZ, 0xc0, !PT ;  /* 0x0000000106ff7812 */ /* 0x002fe2000782c0ff */
[----:B--2---:R-:W-:-:S12]  /*4960*/  BRA.U UP2, `(.L_x_97) ;  /* 0x0000000102cc7547 */ /* 0x004fd8000b800000 */
[----:B------:R-:W1:Y:S01]  /*4970*/  LDCU UR6, c[0x0][0x38c] ;  /* 0x00007180ff0677ac */ /* 0x000e620008000800 */
[----:B------:R-:W-:Y:S02]  /*4980*/  PLOP3.LUT P2, PT, PT, PT, PT, 0x80, 0x8 ;  /* 0x000000000008781c */ /* 0x000fe40003f4f070 */
[----:B------:R-:W-:Y:S01]  /*4990*/  SHF.L.U32 R4, R9, 0x1f, RZ ;  /* 0x0000001f09047819 */ /* 0x000fe200000006ff */
[----:B------:R-:W-:Y:S02]  /*49a0*/  ULEA UR11, UR22, UR8, 0x3 ;  /* 0x00000008160b7291 */ /* 0x000fe4000f8e18ff */
[----:B-1----:R-:W-:-:S06]  /*49b0*/  UISETP.GE.AND UP0, UPT, UR6, 0x1, UPT ;  /* 0x000000010600788c */ /* 0x002fcc000bf06270 */
[----:B------:R-:W-:-:S05]  /*49c0*/  PLOP3.LUT P0, PT, PT, PT, UP0, 0x80, 0x8 ;  /* 0x000000000008781c */ /* 0x000fca0003f0f008 */
[----:B------:R-:W-:-:S08]  /*49d0*/  @UP0 ULEA UR6, UR21, UR8, 0x3 ;  /* 0x0000000815060291 */ /* 0x000fd0000f8e18ff */
[----:B------:R-:W-:-:S04]  /*49e0*/  @P0 SHF.L.U32 R0, R2, 0x1f, RZ ;  /* 0x0000001f02000819 */ /* 0x000fc800000006ff */
[----:B------:R1:W2:Y:S01]  /*49f0*/  @P0 SYNCS.PHASECHK.TRANS64.TRYWAIT P2, [UR6], R0 ;  /* 0x00000000ff0005a7 */ /* 0x0002a20008041106 */
[----:B------:R-:W3:Y:S02]  /*4a00*/  SYNCS.PHASECHK.TRANS64.TRYWAIT P0, [UR11+0x290], R4 ;  /* 0x00029004ff0075a7 */ /* 0x000ee4000800110b */
[----:B-123--:R-:W-:Y:S05]  /*4a10*/  @!P0 BRA `(.L_x_98) ;  /* 0x0000006c00148947 */ /* 0x00efea0003800000 */
.L_x_254:
[----:B------:R-:W-:Y:S01]  /*4a20*/  UMOV UR19, UR20 ;  /* 0x0000001400137c82 */ /* 0x000fe20008000000 */
[----:B------:R-:W-:Y:S05]  /*4a30*/  BRA.U !UP0, `(.L_x_99) ;  /* 0x0000000108887547 */ /* 0x000fea000b800000 */
[----:B------:R-:W-:Y:S02]  /*4a40*/  UIADD3 UR19, UPT, UPT, UR23, UR20, URZ ;  /* 0x0000001417137290 */ /* 0x000fe4000fffe0ff */
[----:B------:R-:W-:Y:S02]  /*4a50*/  ULEA UR10, UR22, UR24, 0x7 ;  /* 0x00000018160a7291 */ /* 0x000fe4000f8e38ff */
[----:B------:R-:W-:Y:S01]  /*4a60*/  UPLOP3.LUT UP3, UPT, UPT, UPT, UPT, 0x40, 0x4 ;  /* 0x000000000004789c */ /* 0x000fe20003f6e870 */
[----:B------:R-:W-:Y:S01]  /*4a70*/  UMOV UR18, UR7 ;  /* 0x0000000700127c82 */ /* 0x000fe20008000000 */
[----:B------:R-:W-:-:S09]  /*4a80*/  UMOV UR17, UR21 ;  /* 0x0000001500117c82 */ /* 0x000fd20008000000 */
.L_x_102:
[----:B--2---:R-:W-:Y:S01]  /*4a90*/  ULEA UR9, UR17, UR8, 0x3 ;  /* 0x0000000811097291 */ /* 0x004fe2000f8e18ff */
[----:B---3--:R-:W-:Y:S11]  /*4aa0*/  @P2 BRA `(.L_x_100) ;  /* 0x00000000000c2947 */ /* 0x008ff60003800000 */
[----:B-1----:R-:W-:Y:S04]  /*4ab0*/  SHF.L.U32 R4, R2, 0x1f, RZ ;  /* 0x0000001f02047819 */ /* 0x002fe800000006ff */
[----:B------:R-:W1:Y:S02]  /*4ac0*/  SYNCS.PHASECHK.TRANS64.TRYWAIT P0, [UR9], R4 ;  /* 0x00000004ff0075a7 */ /* 0x000e640008001109 */
[----:B-1----:R-:W-:Y:S05]  /*4ad0*/  @!P0 BRA `(.L_x_101) ;  /* 0x0000006800fc8947 */ /* 0x002fea0003800000 */
.L_x_100:
[----:B------:R-:W-:Y:S01]  /*4ae0*/  UISETP.NE.AND UP0, UPT, UR18, 0x1, UPT ;  /* 0x000000011200788c */ /* 0x000fe2000bf05270 */
[----:B------:R-:W-:Y:S01]  /*4af0*/  PLOP3.LUT P2, PT, PT, PT, PT, 0x80, 0x8 ;  /* 0x000000000008781c */ /* 0x000fe20003f4f070 */
[----:B------:R-:W-:Y:S02]  /*4b00*/  UIADD3 UR21, UPT, UPT, UR17, 0x1, URZ ;  /* 0x0000000111157890 */ /* 0x000fe4000fffe0ff */
[----:B------:R-:W-:Y:S02]  /*4b10*/  ULEA UR28, UR17, UR15, 0x7 ;  /* 0x0000000f111c7291 */ /* 0x000fe4000f8e38ff */
[----:B------:R-:W-:Y:S01]  /*4b20*/  UISETP.NE.AND UP1, UPT, UR21, 0x20, UPT ;  /* 0x000000201500788c */ /* 0x000fe2000bf25270 */
[----:B------:R-:W-:Y:S01]  /*4b30*/  PLOP3.LUT P0, PT, PT, PT, UP0, 0x80, 0x8 ;  /* 0x000000000008781c */ /* 0x000fe20003f0f008 */
[----:B------:R-:W-:Y:S02]  /*4b40*/  ULEA UR30, UR17, UR14, 0x8 ;  /* 0x0000000e111e7291 */ /* 0x000fe4000f8e40ff */
[----:B------:R-:W-:Y:S02]  /*4b50*/  USEL UR16, URZ, 0x1, UP1 ;  /* 0x00000001ff107887 */ /* 0x000fe40008800000 */
[----:B------:R-:W-:Y:S02]  /*4b60*/  USEL UR21, UR21, URZ, UP1 ;  /* 0x000000ff15157287 */ /* 0x000fe40008800000 */
[----:B------:R-:W-:Y:S02]  /*4b70*/  UIADD3 UR9, UPT, UPT, UR9, 0x100, URZ ;  /* 0x0000010009097890 */ /* 0x000fe4000fffe0ff */
[----:B------:R-:W-:Y:S01]  /*4b80*/  @UP0 ULEA UR6, UR21, UR8, 0x3 ;  /* 0x0000000815060291 */ /* 0x000fe2000f8e18ff */
[----:B------:R-:W-:Y:S01]  /*4b90*/  LOP3.LUT R2, R2, UR16, RZ, 0x3c, !PT ;  /* 0x0000001002027c12 */ /* 0x000fe2000f8e3cff */
[----:B------:R-:W-:Y:S01]  /*4ba0*/  UMOV UR29, 0xc0004010 ;  /* 0xc0004010001d7882 */ /* 0x000fe20000000000 */
[----:B------:R-:W-:Y:S01]  /*4bb0*/  UMOV UR31, 0xc0004010 ;  /* 0xc0004010001f7882 */ /* 0x000fe20000000000 */
[----:B------:R-:W-:Y:S01]  /*4bc0*/  UIADD3 UR20, UPT, UPT, UR20, 0x1, URZ ;  /* 0x0000000114147890 */ /* 0x000fe2000fffe0ff */
[----:B-1----:R-:W-:Y:S01]  /*4bd0*/  @P0 SHF.L.U32 R0, R2, 0x1f, RZ ;  /* 0x0000001f02000819 */ /* 0x002fe200000006ff */
[----:B------:R-:W-:Y:S02]  /*4be0*/  UIADD3 UR18, UPT, UPT, UR18, -0x1, URZ ;  /* 0xffffffff12127890 */ /* 0x000fe4000fffe0ff */
[----:B------:R-:W-:Y:S01]  /*4bf0*/  UISETP.NE.AND UP0, UPT, UR20, UR19, UPT ;  /* 0x000000131400728c */ /* 0x000fe2000bf05270 */
[----:B------:R2:W3:Y:S01]  /*4c00*/  @P0 SYNCS.PHASECHK.TRANS64.TRYWAIT P2, [UR6], R0 ;  /* 0x00000000ff0005a7 */ /* 0x0004e20008041106 */
[----:B------:R2:W-:Y:S01]  /*4c10*/  UTCHMMA.2CTA gdesc[UR30], gdesc[UR28], tmem[UR10], tmem[UR26], idesc[UR27], UP3 ;  /* 0x00ff1a1c1e0075ea */ /* 0x0005e20009a0000a */
[----:B------:R-:W-:Y:S01]  /*4c20*/  UPLOP3.LUT UP3, UPT, UPT, UPT, UPT, 0x80, 0x8 ;  /* 0x000000000008789c */ /* 0x000fe20003f6f070 */
[----:B------:R2:W-:Y:S01]  /*4c30*/  UTCBAR.2CTA.MULTICAST [UR9], URZ, UR13 ;  /* 0x000000ff090073e9 */ /* 0x0005e2000820080d */
[----:B------:R-:W-:Y:S04]  /*4c40*/  UMOV UR17, UR21 ;  /* 0x0000001500117c82 */ /* 0x000fe80008000000 */
[----:B------:R-:W-:Y:S05]  /*4c50*/  BRA.U UP0, `(.L_x_102) ;  /* 0xfffffffd008c7547 */ /* 0x000fea000b83ffff */
.L_x_99:
[----:B------:R-:W-:Y:S01]  /*4c60*/  UIADD3 UR11, UPT, UPT, UR11, 0x270, URZ ;  /* 0x000002700b0b7890 */ /* 0x000fe2000fffe0ff */
[----:B------:R-:W-:-:S08]  /*4c70*/  UMOV UR20, UR19 ;  /* 0x0000001300147c82 */ /* 0x000fd00008000000 */
[----:B------:R4:W-:Y:S01]  /*4c80*/  UTCBAR.2CTA.MULTICAST [UR11], URZ, UR12 ;  /* 0x000000ff0b0073e9 */ /* 0x0009e2000820080c */
[----:B------:R-:W-:Y:S02]  /*4c90*/  NOP ;  /* 0x0000000000007918 */ /* 0x000fe40000000000 */
.L_x_97:
[----:B------:R-:W-:Y:S01]  /*4ca0*/  UIADD3 UR22, UPT, UPT, UR22, 0x1, URZ ;  /* 0x0000000116167890 */ /* 0x000fe2000fffe0ff */
[----:B------:R-:W-:-:S03]  /*4cb0*/  ISETP.NE.AND P0, PT, R8, 0x2, PT ;  /* 0x000000020800780c */ /* 0x000fc60003f05270 */
[----:B------:R-:W-:Y:S01]  /*4cc0*/  UISETP.NE.AND UP0, UPT, UR22, 0x4, UPT ;  /* 0x000000041600788c */ /* 0x000fe2000bf05270 */
[----:B-12---:R-:W-:Y:S02]  /*4cd0*/  SEL R0, RZ, 0x1, P0 ;  /* 0x00000001ff007807 */ /* 0x006fe40000000000 */
[----:B------:R-:W-:Y:S01]  /*4ce0*/  SEL R8, R8, RZ, P0 ;  /* 0x000000ff08087207 */ /* 0x000fe20000000000 */
[----:B------:R-:W-:Y:S01]  /*4cf0*/  USEL UR6, URZ, 0x1, UP0 ;  /* 0x00000001ff067887 */ /* 0x000fe20008000000 */
[----:B------:R-:W-:Y:S01]  /*4d00*/  LOP3.LUT R3, R3, R0, RZ, 0x3c, !PT ;  /* 0x0000000003037212 */ /* 0x000fe200078e3cff */
[----:B------:R-:W-:-:S04]  /*4d10*/  USEL UR22, UR22, URZ, UP0 ;  /* 0x000000ff16167287 */ /* 0x000fc80008000000 */
[----:B------:R-:W-:Y:S01]  /*4d20*/  LOP3.LUT R9, R9, UR6, RZ, 0x3c, !PT ;  /* 0x0000000609097c12 */ /* 0x000fe2000f8e3cff */
[----:B------:R-:W-:Y:S07]  /*4d30*/  @P1 BRA `(.L_x_103) ;  /* 0xfffffff800c41947 */ /* 0x000fee000383ffff */
[----:B------:R-:W1:Y:S01]  /*4d40*/  S2UR UR6, SR_CgaCtaId ;  /* 0x00000000000679c3 */ /* 0x000e620000008800 */
[----:B------:R-:W-:Y:S01]  /*4d50*/  ELECT P0, URZ, PT ;  /* 0x0000000000ff782f */ /* 0x000fe20003800000 */
[----:B------:R-:W-:Y:S01]  /*4d60*/  HFMA2 R0, -RZ, RZ, 0, 5.9604644775390625e-08 ;  /* 0x00000001ff007431 */ /* 0x000fe200000001ff */
[----:B------:R-:W-:-:S05]  /*4d70*/  UMOV UR7, 0x40 ;  /* 0x0000004000077882 */ /* 0x000fca0000000000 */
[----:B------:R-:W-:Y:S01]  /*4d80*/  UVIRTCOUNT.DEALLOC.SMPOOL 0x80 ;  /* 0x000000800000784c */ /* 0x000fe20000000000 */
[----:B------:R-:W-:Y:S02]  /*4d90*/  UISETP.NE.AND UP0, UPT, UR5, URZ, UPT ;  /* 0x000000ff0500728c */ /* 0x000fe4000bf05270 */
[----:B-1----:R-:W-:-:S09]  /*4da0*/  ULEA UR6, UR6, UR7, 0x18 ;  /* 0x0000000706067291 */ /* 0x002fd2000f8ec0ff */
[----:B------:R1:W-:Y:S01]  /*4db0*/  @P0 STS.U8 [UR6+0x1c], R0 ;  /* 0x00001c00ff000988 */ /* 0x0003e20008000006 */
[----:B------:R-:W-:Y:S05]  /*4dc0*/  BRA.U UP0, `(.L_x_104) ;  /* 0x0000000100a07547 */ /* 0x000fea000b800000 */
[----:B------:R-:W-:Y:S01]  /*4dd0*/  UIADD3 UR5, UPT, UPT, UR8, 0x290, URZ ;  /* 0x0000029008057890 */ /* 0x000fe2000fffe0ff */
[----:B------:R-:W-:-:S03]  /*4de0*/  SHF.L.U32 R2, R9, 0x1f, RZ ;  /* 0x0000001f09027819 */ /* 0x000fc600000006ff */
[----:B------:R-:W-:-:S09]  /*4df0*/  ULEA UR7, UR22, UR5, 0x3 ;  /* 0x0000000516077291 */ /* 0x000fd2000f8e18ff */
[----:B------:R-:W2:Y:S02]  /*4e00*/  SYNCS.PHASECHK.TRANS64.TRYWAIT P0, [UR7], R2 ;  /* 0x00000002ff0075a7 */ /* 0x000ea40008001107 */
[----:B--2---:R-:W-:Y:S05]  /*4e10*/  @!P0 BRA `(.L_x_105) ;  /* 0x0000006800448947 */ /* 0x004fea0003800000 */
.L_x_257:
        /* <DEDUP_REMOVED lines=9> */
.L_x_259:
        /* <DEDUP_REMOVED lines=9> */
.L_x_261:
[----:B------:R-:W-:-:S04]  /*4f40*/  UIADD3 UR9, UPT, UPT, UR9, 0x1, URZ ;  /* 0x0000000109097890 */ /* 0x000fc8000fffe0ff */
[----:B------:R-:W-:-:S04]  /*4f50*/  UISETP.NE.AND UP1, UPT, UR9, 0x4, UPT ;  /* 0x000000040900788c */ /* 0x000fc8000bf25270 */
[----:B------:R-:W-:Y:S02]  /*4f60*/  USEL UR7, URZ, 0x1, UP1 ;  /* 0x00000001ff077887 */ /* 0x000fe40008800000 */
[----:B------:R-:W-:-:S04]  /*4f70*/  USEL UR9, UR9, URZ, UP1 ;  /* 0x000000ff09097287 */ /* 0x000fc80008800000 */
[----:B------:R-:W-:Y:S01]  /*4f80*/  ULEA UR9, UR9, UR5, 0x3 ;  /* 0x0000000509097291 */ /* 0x000fe2000f8e18ff */
[----:B------:R-:W-:-:S04]  /*4f90*/  LOP3.LUT R2, R2, UR7, RZ, 0x3c, !PT ;  /* 0x0000000702027c12 */ /* 0x000fc8000f8e3cff */
[----:B------:R-:W-:Y:S01]  /*4fa0*/  SHF.L.U32 R2, R2, 0x1f, RZ ;  /* 0x0000001f02027819 */ /* 0x000fe200000006ff */
[----:B-1----:R-:W-:-:S04]  /*4fb0*/  IMAD.U32 R0, RZ, RZ, UR9 ;  /* 0x00000009ff007e24 */ /* 0x002fc8000f8e00ff */
[----:B------:R1:W2:Y:S03]  /*4fc0*/  SYNCS.PHASECHK.TRANS64.TRYWAIT P0, [R0+URZ], R2 ;  /* 0x00000002000075a7 */ /* 0x0002a600080011ff */
[----:B--2---:R-:W-:Y:S05]  /*4fd0*/  @!P0 NANOSLEEP.SYNCS 0x989680 ;  /* 0x009896800000895d */ /* 0x004fea0003900000 */
[----:B------:R-:W2:Y:S02]  /*4fe0*/  @!P0 SYNCS.PHASECHK.TRANS64 P0, [R0+URZ], R2 ;  /* 0x00000002000085a7 */ /* 0x000ea400080010ff */
[----:B--2---:R-:W-:Y:S05]  /*4ff0*/  @P0 BRA `(.L_x_108) ;  /* 0x0000000000200947 */ /* 0x004fea0003800000 */
.L_x_109:
[----:B--2---:R2:W1:Y:S02]  /*5000*/  SYNCS.PHASECHK.TRANS64.TRYWAIT P0, [R0+URZ], R2 ;  /* 0x00000002000075a7 */ /* 0x00446400080011ff */
[----:B-1----:R-:W-:Y:S05]  /*5010*/  @!P0 NANOSLEEP.SYNCS 0x989680 ;  /* 0x009896800000895d */ /* 0x002fea0003900000 */
[----:B------:R-:W1:Y:S02]  /*5020*/  @!P0 SYNCS.PHASECHK.TRANS64 P0, [R0+URZ], R2 ;  /* 0x00000002000085a7 */ /* 0x000e6400080010ff */
[----:B-1----:R-:W-:Y:S05]  /*5030*/  @!P0 BRA `(.L_x_109) ;  /* 0xfffffffc00f08947 */ /* 0x002fea000383ffff */
[----:B------:R-:W-:Y:S05]  /*5040*/  BRA `(.L_x_108) ;  /* 0x00000000000c7947 */ /* 0x000fea0003800000 */
.L_x_104:
[----:B------:R-:W-:-:S04]  /*5050*/  UIADD3 UR5, UPT, UPT, UR8, 0x2d0, URZ ;  /* 0x000002d008057890 */ /* 0x000fc8000fffe0ff */
[----:B------:R-:W-:-:S09]  /*5060*/  UPRMT UR5, UR4, 0x654, UR5 ;  /* 0x0000065404057896 */ /* 0x000fd20008000005 */
[----:B------:R-:W-:Y:S03]  /*5070*/  SYNCS.ARRIVE.TRANS64.RED.A1T0 RZ, [UR5], RZ ;  /* 0x000000ffffff79a7 */ /* 0x000fe60008100405 */
.L_x_108:
[----:B-12---:R-:W-:Y:S01]  /*5080*/  SHF.L.U32 R2, RZ, 0x1f, RZ ;  /* 0x0000001fff027819 */ /* 0x006fe200000006ff */
[----:B------:R-:W-:Y:S01]  /*5090*/  UIADD3 UR5, UPT, UPT, UR8, 0x2d0, URZ ;  /* 0x000002d008057890 */ /* 0x000fe2000fffe0ff */
[----:B------:R-:W-:Y:S02]  /*50a0*/  PLOP3.LUT P0, PT, PT, PT, UP0, 0x80, 0x8 ;  /* 0x000000000008781c */ /* 0x000fe40003f0f008 */
[----:B------:R-:W1:Y:S02]  /*50b0*/  SYNCS.PHASECHK.TRANS64.TRYWAIT P1, [UR8+0x2d0], R2 ;  /* 0x0002d002ff0075a7 */ /* 0x000e640008021108 */
[----:B-1----:R-:W-:Y:S09]  /*50c0*/  @!P1 BRA `(.L_x_110) ;  /* 0x0000006400e09947 */ /* 0x002ff20003800000 */
.L_x_263:
[----:B------:R-:W-:Y:S01]  /*50d0*/  @!UP0 UPRMT UR5, UR4, 0x654, UR5 ;  /* 0x0000065404058896 */ /* 0x000fe20008000005 */
[----:B------:R-:W-:Y:S02]  /*50e0*/  UMOV UR8, 0xffff ;  /* 0x0000ffff00087882 */ /* 0x000fe40000000000 */
[----:B------:R-:W-:-:S06]  /*50f0*/  UMOV UR4, 0x1 ;  /* 0x0000000100047882 */ /* 0x000fcc0000000000 */
[----:B------:R-:W-:Y:S01]  /*5100*/  @!P0 SYNCS.ARRIVE.TRANS64.RED.A1T0 RZ, [UR5], RZ ;  /* 0x000000ffffff89a7 */ /* 0x000fe20008100405 */
[----:B------:R-:W-:Y:S01]  /*5110*/  NOP ;  /* 0x0000000000007918 */ /* 0x000fe20000000000 */
[----:B-1----:R-:W1:Y:S01]  /*5120*/  LDS R0, [UR6+0x14] ;  /* 0x00001406ff007984 */ /* 0x002e620008000800 */
[----:B------:R-:W-:-:S04]  /*5130*/  ULOP3.LUT UR5, UR24, 0xffff, URZ, 0xc0, !UPT ;  /* 0x0000ffff18057892 */ /* 0x000fc8000f8ec0ff */
[----:B------:R-:W-:-:S04]  /*5140*/  USHF.R.U32.HI UR5, URZ, 0x5, UR5 ;  /* 0x00000005ff057899 */ /* 0x000fc80008011605 */
[----:B------:R-:W-:Y:S02]  /*5150*/  USHF.L.U32 UR8, UR8, UR5, URZ ;  /* 0x0000000508087299 */ /* 0x000fe400080006ff */
[----:B------:R-:W-:-:S04]  /*5160*/  USHF.L.U32 UR4, UR4, UR5, URZ ;  /* 0x0000000504047299 */ /* 0x000fc800080006ff */
[----:B-1----:R-:W-:-:S04]  /*5170*/  LOP3.LUT R0, R0, UR8, RZ, 0xc0, !PT ;  /* 0x0000000800007c12 */ /* 0x002fc8000f8ec0ff */
[----:B------:R-:W-:-:S13]  /*5180*/  ISETP.NE.AND P0, PT, R0, UR8, PT ;  /* 0x0000000800007c0c */ /* 0x000fda000bf05270 */
[----:B------:R-:W-:Y:S05]  /*5190*/  @P0 BRA `(.L_x_111) ;  /* 0x0000000000580947 */ /* 0x000fea0003800000 */
[----:B------:R-:W1:Y:S02]  /*51a0*/  LDS R0, [UR6+0x18] ;  /* 0x00001806ff007984 */ /* 0x000e640008000800 */
[----:B-1----:R-:W-:-:S04]  /*51b0*/  LOP3.LUT R0, R0, UR4, RZ, 0xc0, !PT ;  /* 0x0000000400007c12 */ /* 0x002fc8000f8ec0ff */
[----:B------:R-:W-:-:S13]  /*51c0*/  ISETP.NE.AND P0, PT, R0, UR4, PT ;  /* 0x0000000400007c0c */ /* 0x000fda000bf05270 */
[----:B------:R-:W-:Y:S05]  /*51d0*/  @P0 BRA `(.L_x_112) ;  /* 0x00000000003c0947 */ /* 0x000fea0003800000 */
[----:B------:R-:W1:Y:S01]  /*51e0*/  S2R R2, SR_LANEID ;  /* 0x0000000000027919 */ /* 0x000e620000000000 */
[----:B------:R-:W-:Y:S01]  /*51f0*/  ULOP3.LUT UR8, URZ, UR8, URZ, 0x33, !UPT ;  /* 0x00000008ff087292 */ /* 0x000fe2000f8e33ff */
[----:B------:R-:W-:Y:S02]  /*5200*/  VOTEU.ANY UR7, UPT, PT ;  /* 0x0000000000077886 */ /* 0x000fe400038e0100 */
[----:B------:R-:W-:-:S03]  /*5210*/  UFLO.U32 UR7, UR7 ;  /* 0x00000007000772bd */ /* 0x000fc600080e0000 */
[----:B------:R-:W-:-:S04]  /*5220*/  IMAD.U32 R0, RZ, RZ, UR8 ;  /* 0x00000008ff007e24 */ /* 0x000fc8000f8e00ff */
[----:B------:R2:W3:Y:S02]  /*5230*/  REDUX UR5, R0 ;  /* 0x00000000000573c4 */ /* 0x0004e40000000000 */
[----:B------:R1:W-:Y:S02]  /*5240*/  UTCATOMSWS.AND URZ, UR8 ;  /* 0x0000000800ff79e3 */ /* 0x0003e40008000000 */
[----:B-1----:R-:W-:Y:S02]  /*5250*/  ISETP.EQ.U32.AND P0, PT, R2, UR7, PT ;  /* 0x0000000702007c0c */ /* 0x002fe4000bf02070 */
[----:B--2---:R-:W-:Y:S02]  /*5260*/  LOP3.LUT R0, RZ, UR4, RZ, 0x33, !PT ;  /* 0x00000004ff007c12 */ /* 0x004fe4000f8e33ff */
[----:B---3--:R-:W-:Y:S02]  /*5270*/  MOV R2, UR5 ;  /* 0x0000000500027c02 */ /* 0x008fe40008000f00 */
[----:B------:R-:W1:Y:S07]  /*5280*/  REDUX UR4, R0 ;  /* 0x00000000000473c4 */ /* 0x000e6e0000000000 */
[----:B------:R2:W-:Y:S01]  /*5290*/  @P0 ATOMS.AND RZ, [UR6+0x14], R2 ;  /* 0x00001402ffff098c */ /* 0x0005e2000a800006 */
[----:B-1----:R-:W-:-:S05]  /*52a0*/  IMAD.U32 R0, RZ, RZ, UR4 ;  /* 0x00000004ff007e24 */ /* 0x002fca000f8e00ff */
[----:B------:R2:W-:Y:S01]  /*52b0*/  @P0 ATOMS.AND RZ, [UR6+0x18], R0 ;  /* 0x00001800ffff098c */ /* 0x0005e2000a800006 */
[----:B------:R-:W-:Y:S05]  /*52c0*/  BRA `(.L_x_113) ;  /* 0x0000000000147947 */ /* 0x000fea0003800000 */
.L_x_112:
[----:B------:R-:W-:Y:S02]  /*52d0*/  MOV R2, 0x52f0 ;  /* 0x000052f000027802 */ /* 0x000fe40000000f00 */
[----:B---345:R-:W-:Y:S05]  /*52e0*/  CALL.REL.NOINC `($__internal_0_$__cuda_sm10x_tcgen05_guardrail_trap_col_being_dealloced_not_returned_by_alloc) ;  /* 0x0000006800c07944 */ /* 0x038fea0003c00000 */
[----:B------:R-:W-:Y:S05]  /*52f0*/  BRA `(.L_x_113) ;  /* 0x0000000000087947 */ /* 0x000fea0003800000 */
.L_x_111:
[----:B------:R-:W-:Y:S02]  /*5300*/  MOV R2, 0x5320 ;  /* 0x0000532000027802 */ /* 0x000fe40000000f00 */
[----:B---345:R-:W-:Y:S05]  /*5310*/  CALL.REL.NOINC `($__internal_2_$__cuda_sm10x_tcgen05_guardrail_trap_unallocated_columns_being_dealloced) ;  /* 0x0000006800cc7944 */ /* 0x038fea0003c00000 */
.L_x_113:
[----:B------:R-:W-:Y:S01]  /*5320*/  NOP ;  /* 0x0000000000007918 */ /* 0x000fe20000000000 */
[----:B----4-:R-:W-:Y:S05]  /*5330*/  EXIT ;  /* 0x000000000000794d */ /* 0x010fea0003800000 */
.L_x_84:
[----:B------:R-:W-:-:S09]  /*5340*/  UISETP.NE.OR UP5, UPT, UR10, 0x3, !UP5 ;  /* 0x000000030a00788c */ /* 0x000fd2000efa5670 */
[----:B------:R-:W-:Y:S05]  /*5350*/  BRA.U UP5, `(.L_x_114) ;  /* 0x0000001105087547 */ /* 0x000fea000b800000 */
[----:B------:R-:W1:Y:S01]  /*5360*/  LDC R0, c[0x0][0xb30] ;  /* 0x0002cc00ff007b82 */ /* 0x000e620000000800 */
[----:B------:R-:W2:Y:S01]  /*5370*/  LDCU.64 UR8, c[0x0][0x888] ;  /* 0x00011100ff0877ac */ /* 0x000ea20008000a00 */
[----:B------:R-:W-:Y:S02]  /*5380*/  HFMA2 R27, -RZ, RZ, 0, 0 ;  /* 0x00000000ff1b7431 */ /* 0x000fe400000001ff */
[----:B------:R-:W-:Y:S01]  /*5390*/  IMAD.MOV.U32 R29, RZ, RZ, 0x1 ;  /* 0x00000001ff1d7424 */ /* 0x000fe200078e00ff */
[----:B------:R-:W-:Y:S01]  /*53a0*/  MOV R25, 0x2000 ;  /* 0x0000200000197802 */ /* 0x000fe20000000f00 */
[----:B------:R-:W3:Y:S01]  /*53b0*/  LDCU.64 UR4, c[0x0][0x890] ;  /* 0x00011200ff0477ac */ /* 0x000ee20008000a00 */
[----:B------:R-:W-:Y:S01]  /*53c0*/  IMAD.MOV.U32 R28, RZ, RZ, RZ ;  /* 0x000000ffff1c7224 */ /* 0x000fe200078e00ff */
[----:B------:R-:W4:Y:S01]  /*53d0*/  LDC R24, c[0x0][0x370] ;  /* 0x0000dc00ff187b82 */ /* 0x000f220000000800 */
[----:B------:R-:W-:Y:S01]  /*53e0*/  UMOV UR7, 0x400 ;  /* 0x0000040000077882 */ /* 0x000fe20000000000 */
[----:B------:R-:W-:-:S02]  /*53f0*/  UPLOP3.LUT UP1, UPT, UPT, UPT, UPT, 0x40, 0x4 ;  /* 0x000000000004789c */ /* 0x000fc40003f2e870 */
[----:B------:R-:W-:-:S04]  /*5400*/  ULEA UR7, UR37, UR7, 0x18 ;  /* 0x0000000725077291 */ /* 0x000fc8000f8ec0ff */
[----:B------:R-:W4:Y:S01]  /*5410*/  LDC R3, c[0x0][0xb0c] ;  /* 0x0002c300ff037b82 */ /* 0x000f220000000800 */
[----:B------:R-:W-:Y:S02]  /*5420*/  UIADD3 UR13, UPT, UPT, UR7, 0x218, URZ ;  /* 0x00000218070d7890 */ /* 0x000fe4000fffe0ff */
[----:B--2---:R-:W-:Y:S02]  /*5430*/  UISETP.NE.U32.AND UP2, UPT, UR8, URZ, UPT ;  /* 0x000000ff0800728c */ /* 0x004fe4000bf45070 */
[----:B------:R-:W-:Y:S02]  /*5440*/  UIADD3 UR33, UPT, UPT, UR7, 0x200, URZ ;  /* 0x0000020007217890 */ /* 0x000fe4000fffe0ff */
[----:B---3--:R-:W-:Y:S01]  /*5450*/  UISETP.NE.U32.AND UP3, UPT, UR4, URZ, UPT ;  /* 0x000000ff0400728c */ /* 0x008fe2000bf65070 */
[----:B------:R-:W2:Y:S01]  /*5460*/  LDC R18, c[0x0][0xb20] ;  /* 0x0002c800ff127b82 */ /* 0x000ea20000000800 */
[----:B-1----:R-:W-:Y:S01]  /*5470*/  ISETP.NE.AND P1, PT, R0, 0x1, PT ;  /* 0x000000010000780c */ /* 0x002fe20003f25270 */
[----:B------:R-:W-:-:S02]  /*5480*/  UISETP.NE.AND.EX UP2, UPT, UR9, URZ, UPT, UP2 ;  /* 0x000000ff0900728c */ /* 0x000fc4000bf45320 */
[----:B------:R-:W-:Y:S02]  /*5490*/  UIADD3 UR25, UPT, UPT, UR7, 0x208, URZ ;  /* 0x0000020807197890 */ /* 0x000fe4000fffe0ff */
[----:B------:R-:W-:Y:S02]  /*54a0*/  UIADD3 UR17, UPT, UPT, UR7, 0x210, URZ ;  /* 0x0000021007117890 */ /* 0x000fe4000fffe0ff */
[----:B------:R-:W1:Y:S01]  /*54b0*/  LDC.64 R30, c[0x0][0x348] ;  /* 0x0000d200ff1e7b82 */ /* 0x000e620000000a00 */
[----:B------:R-:W-:Y:S02]  /*54c0*/  UPRMT UR13, UR37, 0x654, UR13 ;  /* 0x00000654250d7896 */ /* 0x000fe4000800000d */
[----:B------:R-:W-:-:S05]  /*54d0*/  UISETP.NE.AND.EX UP3, UPT, UR5, URZ, UPT, UP3 ;  /* 0x000000ff0500728c */ /* 0x000fca000bf65330 */
[----:B------:R-:W3:Y:S08]  /*54e0*/  LDC.64 R16, c[0x0][0xb10] ;  /* 0x0002c400ff107b82 */ /* 0x000ef00000000a00 */
[----:B------:R-:W1:Y:S08]  /*54f0*/  LDC.64 R6, c[0x0][0xb18] ;  /* 0x0002c600ff067b82 */ /* 0x000e700000000a00 */
[----:B------:R-:W1:Y:S08]  /*5500*/  LDC.64 R4, c[0x0][0xb28] ;  /* 0x0002ca00ff047b82 */ /* 0x000e700000000a00 */
[----:B--2-4-:R-:W1:Y:S02]  /*5510*/  LDC R19, c[0x0][0x374] ;  /* 0x0000dd00ff137b82 */ /* 0x014e640000000800 */
.L_x_125:
[C---:B------:R-:W-:Y:S02]  /*5520*/  LEA R0, R28.reuse, UR7, 0x3 ;  /* 0x000000071c007c11 */ /* 0x040fe4000f8e18ff */
[----:B------:R-:W-:Y:S02]  /*5530*/  SHF.L.U32 R2, R27, 0x1f, RZ ;  /* 0x0000001f1b027819 */ /* 0x000fe400000006ff */
[----:B------:R-:W-:Y:S02]  /*5540*/  LEA R20, R28, UR7, 0x4 ;  /* 0x000000071c147c11 */ /* 0x000fe4000f8e20ff */
[----:B--2---:R-:W2:Y:S02]  /*5550*/  SYNCS.PHASECHK.TRANS64.TRYWAIT P0, [R0+URZ+0x250], R2 ;  /* 0x00025002000075a7 */ /* 0x004ea400080011ff */
[----:B--2---:R-:W-:Y:S05]  /*5560*/  @!P0 BRA `(.L_x_115) ;  /* 0x0000006000d08947 */ /* 0x004fea0003800000 */
.L_x_264:
[----:B------:R-:W-:Y:S01]  /*5570*/  ISETP.GE.AND P0, PT, R40, 0x1, PT ;  /* 0x000000012800780c */ /* 0x000fe20003f06270 */
[----:B------:R-:W4:Y:S01]  /*5580*/  LDS.128 R20, [R20+0x2e0] ;  /* 0x0002e00014147984 */ /* 0x000f220000000c00 */
[----:B--2---:R-:W-:Y:S01]  /*5590*/  VIADD R0, R0, 0x260 ;  /* 0x0000026000007836 */ /* 0x004fe20000000000 */
[----:B------:R-:W-:Y:S01]  /*55a0*/  @!PT LDS RZ, [RZ] ;  /* 0x00000000fffff984 */ /* 0x000fe20000000800 */
[----:B------:R-:W-:Y:S01]  /*55b0*/  @!PT LDS RZ, [RZ] ;  /* 0x00000000fffff984 */ /* 0x000fe20000000800 */
[----:B------:R-:W-:Y:S01]  /*55c0*/  @!PT LDS RZ, [RZ] ;  /* 0x00000000fffff984 */ /* 0x000fe20000000800 */
[----:B------:R-:W-:Y:S01]  /*55d0*/  @!PT LDS RZ, [RZ] ;  /* 0x00000000fffff984 */ /* 0x000fe20000000800 */
[----:B------:R2:W-:Y:S06]  /*55e0*/  MEMBAR.ALL.CTA ;  /* 0x0000000000007992 */ /* 0x0005ec0000008000 */
[----:B--2---:R-:W2:Y:S01]  /*55f0*/  FENCE.VIEW.ASYNC.S ;  /* 0x00000000000073c6 */ /* 0x004ea20000000000 */
[----:B------:R-:W-:Y:S04]  /*5600*/  PRMT R0, RZ, 0x654, R0 ;  /* 0x00000654ff007816 */ /* 0x000fe80000000000 */
[----:B--2---:R2:W-:Y:S01]  /*5610*/  SYNCS.ARRIVE.TRANS64.RED.A1T0 RZ, [R0+URZ], RZ ;  /* 0x000000ff00ff79a7 */ /* 0x0045e200081004ff */
[----:B----4-:R-:W-:Y:S11]  /*5620*/  LOP3.LUT P3, RZ, R22, 0x1, RZ, 0xc0, !PT ;  /* 0x0000000116ff7812 */ /* 0x010ff6000786c0ff */
[----:B------:R-:W-:Y:S02]  /*5630*/  @!UPT UIADD3 URZ, UPT, UPT, URZ, URZ, URZ ;  /* 0x000000fffffff290 */ /* 0x000fe4000fffe0ff */
[----:B------:R-:W-:Y:S02]  /*5640*/  @P3 MOV R11, R20 ;  /* 0x00000014000b3202 */ /* 0x000fe40000000f00 */
[----:B------:R-:W-:Y:S01]  /*5650*/  @P3 LOP3.LUT R10, R21, 0xffff, RZ, 0xc0, !PT ;  /* 0x0000ffff150a3812 */ /* 0x000fe200078ec0ff */
[----:B--2---:R-:W-:Y:S06]  /*5660*/  @!P0 BRA `(.L_x_116) ;  /* 0x0000000000a48947 */ /* 0x004fec0003800000 */
[-C--:B-1----:R-:W-:Y:S01]  /*5670*/  IMAD.HI.U32 R0, R19, R7.reuse, RZ ;  /* 0x0000000713007227 */ /* 0x082fe200078e00ff */
[----:B------:R-:W-:Y:S02]  /*5680*/  ISETP.NE.AND P0, PT, R6, 0x1, PT ;  /* 0x000000010600780c */ /* 0x000fe40003f05270 */
[----:B------:R-:W-:Y:S01]  /*5690*/  ISETP.NE.AND P2, PT, R40, 0x1, PT ;  /* 0x000000012800780c */ /* 0x000fe20003f45270 */
[----:B---3--:R-:W-:Y:S01]  /*56a0*/  IMAD.HI.U32 R9, R24, R16, RZ ;  /* 0x0000001018097227 */ /* 0x008fe200078e00ff */
[----:B------:R-:W-:Y:S02]  /*56b0*/  SHF.R.U32.HI R0, RZ, R18, R0 ;  /* 0x00000012ff007219 */ /* 0x000fe40000011600 */
[----:B------:R-:W-:Y:S01]  /*56c0*/  ISETP.NE.AND P4, PT, R3, 0x1, PT ;  /* 0x000000010300780c */ /* 0x000fe20003f85270 */
[----:B------:R-:W-:Y:S01]  /*56d0*/  IMAD.HI.U32 R13, R10, R7, RZ ;  /* 0x000000070a0d7227 */ /* 0x000fe200078e00ff */
[----:B------:R-:W-:Y:S02]  /*56e0*/  SHF.R.U32.HI R9, RZ, R17, R9 ;  /* 0x00000011ff097219 */ /* 0x000fe40000011609 */
[----:B------:R-:W-:Y:S01]  /*56f0*/  SEL R0, R19, R0, !P0 ;  /* 0x0000000013007207 */ /* 0x000fe20004000000 */
[----:B------:R-:W-:Y:S01]  /*5700*/  IMAD.HI.U32 R12, R11, R16, RZ ;  /* 0x000000100b0c7227 */ /* 0x000fe200078e00ff */
[----:B------:R-:W-:Y:S03]  /*5710*/  SEL R9, R24, R9, !P4 ;  /* 0x0000000918097207 */ /* 0x000fe60006000000 */
[-C--:B------:R-:W-:Y:S01]  /*5720*/  IMAD.HI.U32 R8, R0, R4.reuse, RZ ;  /* 0x0000000400087227 */ /* 0x080fe200078e00ff */
[----:B------:R-:W-:Y:S03]  /*5730*/  SHF.R.U32.HI R12, RZ, R17, R12 ;  /* 0x00000011ff0c7219 */ /* 0x000fe6000001160c */
[----:B------:R-:W-:Y:S01]  /*5740*/  IMAD.HI.U32 R2, R9, R4, RZ ;  /* 0x0000000409027227 */ /* 0x000fe200078e00ff */
[-C--:B------:R-:W-:Y:S02]  /*5750*/  @P2 SHF.R.U32.HI R0, RZ, R5.reuse, R8 ;  /* 0x00000005ff002219 */ /* 0x080fe40000011608 */
[----:B------:R-:W-:Y:S02]  /*5760*/  SHF.R.U32.HI R8, RZ, R18, R13 ;  /* 0x00000012ff087219 */ /* 0x000fe4000001160d */
[----:B------:R-:W-:Y:S01]  /*5770*/  @P2 SHF.R.U32.HI R9, RZ, R5, R2 ;  /* 0x00000005ff092219 */ /* 0x000fe20000011602 */
[----:B------:R-:W-:Y:S01]  /*5780*/  IMAD R0, R40, R0, RZ ;  /* 0x0000000028007224 */ /* 0x000fe200078e02ff */
[----:B------:R-:W-:Y:S02]  /*5790*/  SEL R8, R10, R8, !P0 ;  /* 0x000000080a087207 */ /* 0x000fe40004000000 */
[----:B------:R-:W-:Y:S01]  /*57a0*/  SEL R2, R11, R12, !P4 ;  /* 0x0000000c0b027207 */ /* 0x000fe20006000000 */
[----:B------:R-:W-:Y:S01]  /*57b0*/  IMAD R12, R40, R9, RZ ;  /* 0x00000009280c7224 */ /* 0x000fe200078e02ff */
[C---:B------:R-:W-:Y:S01]  /*57c0*/  ISETP.GE.AND P0, PT, R8.reuse, R0, PT ;  /* 0x000000000800720c */ /* 0x040fe20003f06270 */
[----:B------:R-:W-:Y:S03]  /*57d0*/  IMAD.HI.U32 R0, R8, R4, RZ ;  /* 0x0000000408007227 */ /* 0x000fe600078e00ff */
[----:B------:R-:W-:Y:S02]  /*57e0*/  ISETP.GE.OR P0, PT, R2, R12, P0 ;  /* 0x0000000c0200720c */ /* 0x000fe40000706670 */
[-C--:B------:R-:W-:Y:S04]  /*57f0*/  SHF.R.U32.HI R0, RZ, R5.reuse, R0 ;  /* 0x00000005ff007219 */ /* 0x080fe80000011600 */
[----:B------:R-:W-:Y:S05]  /*5800*/  SEL R13, R8, R0, !P2 ;  /* 0x00000000080d7207 */ /* 0x000fea0005000000 */
[----:B------:R-:W-:Y:S02]  /*5810*/  IMAD.MOV R12, RZ, RZ, -R13 ;  /* 0x000000ffff0c7224 */ /* 0x000fe400078e0a0d */
[----:B------:R-:W-:Y:S04]  /*5820*/  @!P0 IMAD.HI.U32 R0, R2, R4, RZ ;  /* 0x0000000402008227 */ /* 0x000fe800078e00ff */
[----:B------:R-:W-:Y:S01]  /*5830*/  IMAD R12, R40, R12, R8 ;  /* 0x0000000c280c7224 */ /* 0x000fe200078e0208 */
[----:B------:R-:W-:Y:S04]  /*5840*/  @!P0 SHF.R.U32.HI R0, RZ, R5, R0 ;  /* 0x00000005ff008219 */ /* 0x000fe80000011600 */
[----:B------:R-:W-:Y:S04]  /*5850*/  @!P0 SEL R0, R2, R0, !P2 ;  /* 0x0000000002008207 */ /* 0x000fe80005000000 */
[----:B------:R-:W-:Y:S01]  /*5860*/  @!P0 IADD3 R13, PT, PT, R13, -R0, RZ ;  /* 0x800000000d0d8210 */ /* 0x000fe20007ffe0ff */
[----:B------:R-:W-:Y:S01]  /*5870*/  @!P0 IMAD R0, R9, R12, R0 ;  /* 0x0000000c09008224 */ /* 0x000fe200078e0200 */
[----:B------:R-:W-:Y:S01]  /*5880*/  IADD3 R9, PT, PT, -R8, RZ, RZ ;  /* 0x000000ff08097210 */ /* 0x000fe20007ffe1ff */
[--C-:B------:R-:W-:Y:S02]  /*5890*/  IMAD.MOV R12, RZ, RZ, -R2.reuse ;  /* 0x000000ffff0c7224 */ /* 0x100fe400078e0a02 */
[----:B------:R-:W-:Y:S02]  /*58a0*/  @!P0 IMAD R8, R13, R40, R2 ;  /* 0x000000280d088224 */ /* 0x000fe400078e0202 */
[----:B------:R-:W-:Y:S02]  /*58b0*/  @!P0 IMAD.MOV.U32 R2, RZ, RZ, R0 ;  /* 0x000000ffff028224 */ /* 0x000fe400078e0000 */
[----:B------:R-:W-:Y:S02]  /*58c0*/  IMAD R11, R3, R12, R11 ;  /* 0x0000000c030b7224 */ /* 0x000fe400078e020b */
[----:B------:R-:W-:Y:S02]  /*58d0*/  IMAD R10, R6, R9, R10 ;  /* 0x00000009060a7224 */ /* 0x000fe400078e020a */
[----:B------:R-:W-:Y:S02]  /*58e0*/  IMAD R11, R2, R3, R11 ;  /* 0x00000003020b7224 */ /* 0x000fe400078e020b */
[----:B------:R-:W-:Y:S02]  /*58f0*/  IMAD R10, R8, R6, R10 ;  /* 0x00000006080a7224 */ /* 0x000fe400078e020a */
.L_x_116:
[----:B------:R-:W-:Y:S05]  /*5900*/  BRA.U UP1, `(.L_x_117) ;  /* 0x0000000101107547 */ /* 0x000fea000b800000 */
[----:B------:R-:W-:Y:S04]  /*5910*/  MOV R2, UR6 ;  /* 0x0000000600027c02 */ /* 0x000fe80008000f00 */
[----:B------:R-:W-:Y:S04]  /*5920*/  SHF.L.U32 R2, R2, 0x1f, RZ ;  /* 0x0000001f02027819 */ /* 0x000fe800000006ff */
[----:B------:R-:W2:Y:S02]  /*5930*/  SYNCS.PHASECHK.TRANS64.TRYWAIT P0, [UR7+0x248], R2 ;  /* 0x00024802ff0075a7 */ /* 0x000ea40008001107 */
[----:B--2---:R-:W-:Y:S05]  /*5940*/  @!P0 BRA `(.L_x_118) ;  /* 0x0000005c00ec8947 */ /* 0x004fea0003800000 */
.L_x_117:
[----:B------:R-:W-:Y:S02]  /*5950*/  R2UR UR35, R14 ;  /* 0x000000000e2372ca */ /* 0x000fe400000e0000 */
[----:B------:R-:W-:Y:S02]  /*5960*/  R2UR UR34, R15 ;  /* 0x000000000f2272ca */ /* 0x000fe400000e0000 */
[----:B------:R-:W-:Y:S02]  /*5970*/  ISETP.NE.U32.AND P2, PT, RZ, UR4, PT ;  /* 0x00000004ff007c0c */ /* 0x000fe4000bf45070 */
[----:B------:R-:W-:Y:S02]  /*5980*/  SHF.L.U32 R14, R29, 0x1f, RZ ;  /* 0x0000001f1d0e7819 */ /* 0x000fe400000006ff */
[----:B------:R-:W-:Y:S05]  /*5990*/  ISETP.NE.AND.EX P2, PT, RZ, UR5, PT, P2 ;  /* 0x00000005ff007c0c */ /* 0x000fea000bf45320 */
[----:B------:R-:W-:Y:S02]  /*59a0*/  USHF.L.U32 UR35, UR35, 0x7, URZ ;  /* 0x0000000723237899 */ /* 0x000fe400080006ff */
[----:B------:R-:W-:Y:S01]  /*59b0*/  USHF.L.U32 UR34, UR34, 0x7, URZ ;  /* 0x0000000722227899 */ /* 0x000fe200080006ff */
[----:B------:R-:W-:Y:S11]  /*59c0*/  BRA.U !UP3, `(.L_x_119) ;  /* 0x000000010b347547 */ /* 0x000ff6000b800000 */
[----:B------:R-:W-:Y:S01]  /*59d0*/  UPLOP3.LUT UP0, UPT, UPT, UPT, UP2, 0x80, 0x8 ;  /* 0x000000000008789c */ /* 0x000fe20003f0f020 */
[----:B--2---:R-:W-:Y:S02]  /*59e0*/  HFMA2 R0, -RZ, RZ, 0, 5.9604644775390625e-08 ;  /* 0x00000001ff007431 */ /* 0x004fe400000001ff */
[----:B------:R-:W-:Y:S03]  /*59f0*/  IMAD.MOV.U32 R92, RZ, RZ, 0x1 ;  /* 0x00000001ff5c7424 */ /* 0x000fe600078e00ff */
[----:B------:R-:W-:Y:S05]  /*5a00*/  PLOP3.LUT P0, PT, PT, PT, UP0, 0x80, 0x8 ;  /* 0x000000000008781c */ /* 0x000fea0003f0f008 */
[----:B------:R-:W2:Y:S01]  /*5a10*/  @UP0 LDCU.64 UR10, c[0x0][0x888] ;  /* 0x00011100ff0a07ac */ /* 0x000ea20008000a00 */
[----:B------:R-:W-:Y:S07]  /*5a20*/  @UP0 UIMAD UR8, UR36, UR4, URZ ;  /* 0x00000004240802a4 */ /* 0x000fee000f8e02ff */
[----:B------:R-:W-:Y:S01]  /*5a30*/  @!P0 PRMT R92, R0, 0x7610, R92 ;  /* 0x00007610005c8816 */ /* 0x000fe2000000005c */
[----:B--2---:R-:W-:Y:S03]  /*5a40*/  @UP0 UIMAD.WIDE UR10, UR8, 0x4, UR10 ;  /* 0x00000004080a08a5 */ /* 0x004fe6000f8e020a */
[----:B------:R-:W2:Y:S03]  /*5a50*/  @!UP0 LDCU UR8, c[0x0][0x880] ;  /* 0x00011000ff0887ac */ /* 0x000ea60008000800 */
[----:B------:R-:W-:Y:S01]  /*5a60*/  IMAD.U32 R8, RZ, RZ, UR10 ;  /* 0x0000000aff087e24 */ /* 0x000fe2000f8e00ff */
[----:B------:R-:W-:Y:S05]  /*5a70*/  MOV R9, UR11 ;  /* 0x0000000b00097c02 */ /* 0x000fea0008000f00 */
[----:B-----5:R4:W5:Y:S02]  /*5a80*/  @P0 LDG.E R49, desc[UR46][R8.64] ;  /* 0x0000002e08310981 */ /* 0x020964000c1e1900 */
[----:B--2-4-:R-:W-:Y:S07]  /*5a90*/  @!P0 IMAD.U32 R49, RZ, RZ, UR8 ;  /* 0x00000008ff318e24 */ /* 0x014fee000f8e00ff */
.L_x_119:
[----:B-----5:R-:W-:Y:S01]  /*5aa0*/  @!P2 FSETP.EQ.AND P0, PT, R49, RZ, PT ;  /* 0x000000ff3100a20b */ /* 0x020fe20003f02000 */
[----:B------:R-:W-:Y:S01]  /*5ab0*/  @!UPT UIADD3 URZ, UPT, UPT, URZ, URZ, URZ ;  /* 0x000000fffffff290 */ /* 0x000fe2000fffe0ff */
[----:B------:R-:W-:Y:S11]  /*5ac0*/  @!P2 BRA `(.L_x_120) ;  /* 0x000000000014a947 */ /* 0x000ff60003800000 */
[----:B------:R-:W-:Y:S02]  /*5ad0*/  LOP3.LUT P2, RZ, R92, 0xff, RZ, 0xc0, !PT ;  /* 0x000000ff5cff7812 */ /* 0x000fe4000784c0ff */
[----:B------:R-:W-:Y:S04]  /*5ae0*/  PLOP3.LUT P0, PT, PT, PT, UP0, 0x80, 0x8 ;  /* 0x000000000008781c */ /* 0x000fe80003f0f008 */
[----:B------:R-:W-:Y:S07]  /*5af0*/  PLOP3.LUT P0, PT, P0, PT, PT, 0x8, 0x80 ;  /* 0x000000000080781c */ /* 0x000fee000070e170 */
[----:B------:R-:W-:Y:S11]  /*5b00*/  @P2 FSETP.EQ.AND P0, PT, R49, RZ, PT ;  /* 0x000000ff3100220b */ /* 0x000ff60003f02000 */
[----:B------:R-:W-:Y:S02]  /*5b10*/  @!UPT UIADD3 URZ, UPT, UPT, URZ, URZ, URZ ;  /* 0x000000fffffff290 */ /* 0x000fe4000fffe0ff */
.L_x_120:
[----:B------:R-:W4:Y:S01]  /*5b20*/  SYNCS.PHASECHK.TRANS64.TRYWAIT P2, [UR7+0x220], R14 ;  /* 0x0002200eff0075a7 */ /* 0x000f220008041107 */
[----:B------:R-:W-:Y:S04]  /*5b30*/  ELECT P4, URZ, PT ;  /* 0x0000000000ff782f */ /* 0x000fe80003880000 */
[----:B------:R-:W-:Y:S11]  /*5b40*/  PLOP3.LUT P4, PT, P0, P4, PT, 0xf2, 0x2f ;  /* 0x00000000002f781c */ /* 0x000ff60000789e72 */
[----:B------:R-:W-:Y:S02]  /*5b50*/  @!UPT UIADD3 URZ, UPT, UPT, URZ, URZ, URZ ;  /* 0x000000fffffff290 */ /* 0x000fe4000fffe0ff */
[----:B-1----:R-:W-:Y:S05]  /*5b60*/  @!P4 IADD3 R8, P0, PT, R30, 0x580, RZ ;  /* 0x000005801e08c810 */ /* 0x002fea0007f1e0ff */
[----:B--2---:R-:W-:Y:S01]  /*5b70*/  @!P4 IMAD.X R2, RZ, RZ, R31, P0 ;  /* 0x000000ffff02c224 */ /* 0x004fe200000e061f */
[----:B----4-:R-:W-:Y:S07]  /*5b80*/  @!P2 BRA `(.L_x_121) ;  /* 0x0000005c0074a947 */ /* 0x010fee0003800000 */
.L_x_267:
[----:B------:R-:W-:Y:S01]  /*5b90*/  @!P4 R2UR UR8, R2 ;  /* 0x000000000208c2ca */ /* 0x000fe200000e0000 */
[----:B------:R-:W-:Y:S01]  /*5ba0*/  VOTEU.ALL UP1, P4 ;  /* 0x0000000000ff7886 */ /* 0x000fe20002020000 */
[----:B------:R-:W-:Y:S01]  /*5bb0*/  @!P4 R2UR UR9, R8 ;  /* 0x000000000809c2ca */ /* 0x000fe200000e0000 */
[----:B-1----:R-:W-:Y:S01]  /*5bc0*/  @!P4 IMAD.MOV.U32 R0, RZ, RZ, 0x2000 ;  /* 0x00002000ff00c424 */ /* 0x002fe200078e00ff */
[----:B------:R-:W-:Y:S01]  /*5bd0*/  UMOV UR10, 0x0 ;  /* 0x00000000000a7882 */ /* 0x000fe20000000000 */
[----:B------:R-:W-:Y:S01]  /*5be0*/  UMOV UR11, 0x10000000 ;  /* 0x10000000000b7882 */ /* 0x000fe20000000000 */
[----:B------:R-:W-:Y:S01]  /*5bf0*/  @!UP1 UIADD3 UR32, UPT, UPT, UR7, 0x400, URZ ;  /* 0x0000040007209890 */ /* 0x000fe2000fffe0ff */
[----:B------:R-:W-:Y:S06]  /*5c00*/  VOTEU.ALL UP1, P4 ;  /* 0x0000000000ff7886 */ /* 0x000fec0002020000 */
[----:B------:R-:W-:Y:S01]  /*5c10*/  IMAD.U32 R9, RZ, RZ, UR8 ;  /* 0x00000008ff097e24 */ /* 0x000fe2000f8e00ff */
[----:B------:R-:W-:Y:S01]  /*5c20*/  UPRMT UR8, UR37, 0x654, UR33 ;  /* 0x0000065425087896 */ /* 0x000fe20008000021 */
[----:B------:R-:W-:Y:S03]  /*5c30*/  IMAD.U32 R8, RZ, RZ, UR9 ;  /* 0x00000009ff087e24 */ /* 0x000fe6000f8e00ff */
[----:B------:R-:W-:Y:S02]  /*5c40*/  @!P4 R2UR UR15, R9 ;  /* 0x00000000090fc2ca */ /* 0x000fe400000e0000 */
[----:B------:R-:W-:Y:S02]  /*5c50*/  @!P4 R2UR UR14, R8 ;  /* 0x00000000080ec2ca */ /* 0x000fe400000e0000 */
[----:B------:R-:W-:Y:S05]  /*5c60*/  @!P4 IADD3 R8, P0, PT, R30, 0x580, RZ ;  /* 0x000005801e08c810 */ /* 0x000fea0007f1e0ff */
[----:B------:R-:W-:Y:S06]  /*5c70*/  @!P4 IMAD.X R2, RZ, RZ, R31, P0 ;  /* 0x000000ffff02c224 */ /* 0x000fec00000e061f */
[----:B------:R1:W-:Y:S01]  /*5c80*/  @!UP1 UTMALDG.3D [UR32], [UR14], desc[UR10] ;  /* 0x00000a200e0095b4 */ /* 0x0003e20008011000 */
[----:B------:R1:W-:Y:S01]  /*5c90*/  @!P4 SYNCS.ARRIVE.TRANS64.RED.A0TR RZ, [UR7+0x200], R0 ;  /* 0x00020000ffffc9a7 */ /* 0x0003e20008300407 */
[----:B------:R-:W-:Y:S01]  /*5ca0*/  SYNCS.ARRIVE.TRANS64.RED.A1T0 RZ, [UR8], RZ ;  /* 0x000000ffffff79a7 */ /* 0x000fe20008100408 */
[----:B------:R-:W2:Y:S02]  /*5cb0*/  SYNCS.PHASECHK.TRANS64.TRYWAIT P2, [UR7+0x228], R14 ;  /* 0x0002280eff0075a7 */ /* 0x000ea40008041107 */
[----:B-12---:R-:W-:Y:S05]  /*5cc0*/  @!P2 BRA `(.L_x_122) ;  /* 0x0000005c003ca947 */ /* 0x006fea0003800000 */
.L_x_269:
[----:B------:R-:W-:Y:S01]  /*5cd0*/  @!P4 R2UR UR8, R2 ;  /* 0x000000000208c2ca */ /* 0x000fe200000e0000 */
[----:B------:R-:W-:Y:S01]  /*5ce0*/  VOTEU.ALL UP1, P4 ;  /* 0x0000000000ff7886 */ /* 0x000fe20002020000 */
[----:B------:R-:W-:Y:S01]  /*5cf0*/  @!P4 R2UR UR9, R8 ;  /* 0x000000000809c2ca */ /* 0x000fe200000e0000 */
[----:B-1----:R-:W-:Y:S01]  /*5d00*/  @!P4 IMAD.MOV.U32 R0, RZ, RZ, 0x2000 ;  /* 0x00002000ff00c424 */ /* 0x002fe200078e00ff */
[----:B------:R-:W-:Y:S01]  /*5d10*/  UMOV UR10, 0x0 ;  /* 0x00000000000a7882 */ /* 0x000fe20000000000 */
[----:B------:R-:W-:Y:S01]  /*5d20*/  UMOV UR11, 0x10000000 ;  /* 0x10000000000b7882 */ /* 0x000fe20000000000 */
[----:B------:R-:W-:Y:S02]  /*5d30*/  @!UP1 UIADD3 UR26, UPT, UPT, UR34, 0x20, URZ ;  /* 0x00000020221a9890 */ /* 0x000fe4000fffe0ff */
[----:B------:R-:W-:Y:S01]  /*5d40*/  @!UP1 UIADD3 UR24, UPT, UPT, UR7, 0x2400, URZ ;  /* 0x0000240007189890 */ /* 0x000fe2000fffe0ff */
[----:B------:R-:W-:Y:S01]  /*5d50*/  VOTEU.ALL UP1, P4 ;  /* 0x0000000000ff7886 */ /* 0x000fe20002020000 */
[----:B------:R-:W-:Y:S01]  /*5d60*/  UMOV UR27, UR35 ;  /* 0x00000023001b7c82 */ /* 0x000fe20008000000 */
[----:B------:R-:W-:Y:S02]  /*5d70*/  UMOV UR28, UR36 ;  /* 0x00000024001c7c82 */ /* 0x000fe40008000000 */
        /* <DEDUP_REMOVED lines=12> */
.L_x_271:
[----:B------:R-:W2:Y:S01]  /*5e40*/  LDC.64 R12, c[0x0][0xb18] ;  /* 0x0002c600ff0c7b82 */ /* 0x000ea20000000a00 */
[----:B------:R-:W-:Y:S01]  /*5e50*/  @!P4 R2UR UR8, R2 ;  /* 0x000000000208c2ca */ /* 0x000fe200000e0000 */
[----:B------:R-:W-:Y:S01]  /*5e60*/  VOTEU.ALL UP1, P4 ;  /* 0x0000000000ff7886 */ /* 0x000fe20002020000 */
[----:B------:R-:W-:Y:S01]  /*5e70*/  @!P4 R2UR UR9, R8 ;  /* 0x000000000809c2ca */ /* 0x000fe200000e0000 */
[----:B-1----:R-:W-:Y:S01]  /*5e80*/  @!P4 IMAD.MOV.U32 R0, RZ, RZ, 0x2000 ;  /* 0x00002000ff00c424 */ /* 0x002fe200078e00ff */
[----:B------:R-:W-:Y:S03]  /*5e90*/  UMOV UR10, 0x0 ;  /* 0x00000000000a7882 */ /* 0x000fe60000000000 */
[----:B------:R-:W1:Y:S01]  /*5ea0*/  @!P1 LDC R2, c[0x0][0xb0c] ;  /* 0x0002c300ff029b82 */ /* 0x000e620000000800 */
[----:B------:R-:W-:Y:S01]  /*5eb0*/  @!UP1 UIADD3 UR18, UPT, UPT, UR34, 0x40, URZ ;  /* 0x0000004022129890 */ /* 0x000fe2000fffe0ff */
[----:B------:R-:W-:Y:S01]  /*5ec0*/  @P3 SHF.R.U32.HI R26, RZ, 0x10, R21 ;  /* 0x00000010ff1a3819 */ /* 0x000fe20000011615 */
[----:B------:R-:W-:Y:S01]  /*5ed0*/  @!UP1 UIADD3 UR16, UPT, UPT, UR7, 0x4400, URZ ;  /* 0x0000440007109890 */ /* 0x000fe2000fffe0ff */
[----:B------:R-:W-:Y:S01]  /*5ee0*/  VIADD R28, R28, 0x1 ;  /* 0x000000011c1c7836 */ /* 0x000fe20000000000 */
[----:B------:R-:W-:Y:S01]  /*5ef0*/  VOTEU.ALL UP1, P4 ;  /* 0x0000000000ff7886 */ /* 0x000fe20002020000 */
[----:B------:R-:W-:Y:S01]  /*5f00*/  UMOV UR11, 0x10000000 ;  /* 0x10000000000b7882 */ /* 0x000fe20000000000 */
[----:B------:R-:W-:Y:S01]  /*5f10*/  UMOV UR19, UR35 ;  /* 0x0000002300137c82 */ /* 0x000fe20008000000 */
[----:B------:R-:W-:Y:S01]  /*5f20*/  IMAD.U32 R9, RZ, RZ, UR8 ;  /* 0x00000008ff097e24 */ /* 0x000fe2000f8e00ff */
[----:B------:R-:W-:Y:S01]  /*5f30*/  UMOV UR20, UR36 ;  /* 0x0000002400147c82 */ /* 0x000fe20008000000 */
[----:B------:R-:W-:Y:S01]  /*5f40*/  IMAD.U32 R8, RZ, RZ, UR9 ;  /* 0x00000009ff087e24 */ /* 0x000fe2000f8e00ff */
[----:B------:R-:W-:Y:S02]  /*5f50*/  UPRMT UR8, UR37, 0x654, UR17 ;  /* 0x0000065425087896 */ /* 0x000fe40008000011 */
[----:B------:R-:W-:Y:S02]  /*5f60*/  @!P4 R2UR UR15, R9 ;  /* 0x00000000090fc2ca */ /* 0x000fe400000e0000 */
[----:B------:R-:W-:Y:S02]  /*5f70*/  @!P4 R2UR UR14, R8 ;  /* 0x00000000080ec2ca */ /* 0x000fe400000e0000 */
[----:B------:R-:W4:Y:S11]  /*5f80*/  LDC.64 R8, c[0x0][0xb10] ;  /* 0x0002c400ff087b82 */ /* 0x000f360000000a00 */
[----:B------:R1:W-:Y:S01]  /*5f90*/  @!UP1 UTMALDG.3D [UR16], [UR14], desc[UR10] ;  /* 0x00000a100e0095b4 */ /* 0x0003e20008011000 */
[----:B------:R5:W-:Y:S01]  /*5fa0*/  @!P4 SYNCS.ARRIVE.TRANS64.RED.A0TR RZ, [UR7+0x210], R0 ;  /* 0x00021000ffffc9a7 */ /* 0x000be20008300407 */
[C---:B----4-:R-:W-:Y:S01]  /*5fb0*/  @!P1 IMAD.HI.U32 R8, R11.reuse, R8, RZ ;  /* 0x000000080b089227 */ /* 0x050fe200078e00ff */
[----:B--2---:R-:W-:Y:S02]  /*5fc0*/  @!P1 ISETP.NE.AND P0, PT, R12, 0x1, PT ;  /* 0x000000010c00980c */ /* 0x004fe40003f05270 */
[----:B-1----:R-:W-:Y:S01]  /*5fd0*/  @!P1 ISETP.NE.AND P2, PT, R2, 0x1, PT ;  /* 0x000000010200980c */ /* 0x002fe20003f45270 */
[----:B------:R-:W-:Y:S01]  /*5fe0*/  SYNCS.ARRIVE.TRANS64.RED.A1T0 RZ, [UR8], RZ ;  /* 0x000000ffffff79a7 */ /* 0x000fe20008100408 */
[C---:B------:R-:W-:Y:S01]  /*5ff0*/  @!P1 IMAD.HI.U32 R13, R10.reuse, R13, RZ ;  /* 0x0000000d0a0d9227 */ /* 0x040fe200078e00ff */
[----:B------:R-:W-:Y:S04]  /*6000*/  @!P1 SHF.R.U32.HI R8, RZ, R9, R8 ;  /* 0x00000009ff089219 */ /* 0x000fe80000011608 */
[----:B------:R-:W-:Y:S01]  /*6010*/  @!P1 SEL R8, R11, R8, !P2 ;  /* 0x000000080b089207 */ /* 0x000fe20005000000 */
[----:B------:R-:W1:Y:S01]  /*6020*/  SYNCS.PHASECHK.TRANS64.TRYWAIT P5, [UR7+0x238], R14 ;  /* 0x0002380eff0075a7 */ /* 0x000e6200080a1107 */
[----:B-----5:R-:W2:Y:S02]  /*6030*/  @!P1 LDC R0, c[0x0][0xb20] ;  /* 0x0002c800ff009b82 */ /* 0x020ea40000000800 */
[----:B--2---:R-:W-:Y:S04]  /*6040*/  @!P1 SHF.R.U32.HI R0, RZ, R0, R13 ;  /* 0x00000000ff009219 */ /* 0x004fe8000001160d */
[----:B------:R-:W-:Y:S05]  /*6050*/  @!P1 SEL R9, R10, R0, !P0 ;  /* 0x000000000a099207 */ /* 0x000fea0004000000 */
[----:B------:R-:W-:Y:S02]  /*6060*/  @!P1 IMAD.IADD R0, R9, 0x1, -R8 ;  /* 0x0000000109009824 */ /* 0x000fe400078e0a08 */
[----:B------:R-:W-:Y:S02]  /*6070*/  @!P1 IMAD.IADD R8, R8, 0x1, -R9 ;  /* 0x0000000108089824 */ /* 0x000fe400078e0a09 */
[----:B------:R-:W-:Y:S02]  /*6080*/  @!P1 IMAD R11, R0, R2, R11 ;  /* 0x00000002000b9224 */ /* 0x000fe400078e020b */
[----:B------:R-:W-:Y:S01]  /*6090*/  @!P1 IMAD R10, R8, R12, R10 ;  /* 0x0000000c080a9224 */ /* 0x000fe200078e020a */
[----:B-1----:R-:W-:Y:S06]  /*60a0*/  @!P5 BRA `(.L_x_124) ;  /* 0x000000580074d947 */ /* 0x002fec0003800000 */
.L_x_273:
[----:B------:R-:W-:Y:S01]  /*60b0*/  @!P4 IADD3 R2, P0, PT, R30, 0x580, RZ ;  /* 0x000005801e02c810 */ /* 0x000fe20007f1e0ff */
[----:B------:R-:W-:Y:S01]  /*60c0*/  VOTEU.ALL UP1, P4 ;  /* 0x0000000000ff7886 */ /* 0x000fe20002020000 */
[----:B------:R-:W-:Y:S01]  /*60d0*/  UMOV UR18, 0x0 ;  /* 0x0000000000127882 */ /* 0x000fe20000000000 */
[----:B------:R-:W-:Y:S01]  /*60e0*/  UMOV UR19, 0x10000000 ;  /* 0x1000000000137882 */ /* 0x000fe20000000000 */
[----:B------:R-:W-:Y:S01]  /*60f0*/  @!P4 R2UR UR9, R2 ;  /* 0x000000000209c2ca */ /* 0x000fe200000e0000 */
[----:B-1----:R-:W-:Y:S01]  /*6100*/  @!P4 IMAD.X R0, RZ, RZ, R31, P0 ;  /* 0x000000ffff00c224 */ /* 0x002fe200000e061f */
[----:B------:R-:W-:Y:S01]  /*6110*/  @!UP1 UIADD3 UR10, UPT, UPT, UR34, 0x60, URZ ;  /* 0x00000060220a9890 */ /* 0x000fe2000fffe0ff */
[----:B------:R-:W-:Y:S01]  /*6120*/  ISETP.NE.AND P0, PT, R28, 0x2, PT ;  /* 0x000000021c00780c */ /* 0x000fe20003f05270 */
[----:B------:R-:W-:Y:S01]  /*6130*/  UMOV UR11, UR35 ;  /* 0x00000023000b7c82 */ /* 0x000fe20008000000 */
[----:B------:R-:W-:Y:S01]  /*6140*/  UMOV UR12, UR36 ;  /* 0x00000024000c7c82 */ /* 0x000fe20008000000 */
[----:B------:R-:W-:Y:S01]  /*6150*/  @!P4 R2UR UR8, R0 ;  /* 0x000000000008c2ca */ /* 0x000fe200000e0000 */
[----:B------:R-:W-:Y:S01]  /*6160*/  IMAD.IADD R15, R10, 0x1, R90 ;  /* 0x000000010a0f7824 */ /* 0x000fe200078e025a */
[----:B------:R-:W-:Y:S01]  /*6170*/  @P3 R2UR UR36, R26 ;  /* 0x000000001a2432ca */ /* 0x000fe200000e0000 */
[----:B------:R-:W-:Y:S01]  /*6180*/  IMAD.IADD R14, R11, 0x1, R91 ;  /* 0x000000010b0e7824 */ /* 0x000fe200078e025b */
[----:B------:R-:W-:Y:S02]  /*6190*/  SEL R0, RZ, 0x1, P0 ;  /* 0x00000001ff007807 */ /* 0x000fe40000000000 */
[----:B------:R-:W-:Y:S01]  /*61a0*/  LOP3.LUT R29, R29, 0x1, RZ, 0x3c, !PT ;  /* 0x000000011d1d7812 */ /* 0x000fe200078e3cff */
[----:B------:R-:W-:Y:S01]  /*61b0*/  IMAD.U32 R8, RZ, RZ, UR9 ;  /* 0x00000009ff087e24 */ /* 0x000fe2000f8e00ff */
[----:B------:R-:W-:Y:S01]  /*61c0*/  @!UP1 UIADD3 UR9, UPT, UPT, UR7, 0x218, URZ ;  /* 0x0000021807099890 */ /* 0x000fe2000fffe0ff */
[----:B------:R-:W-:Y:S02]  /*61d0*/  LOP3.LUT R27, R27, R0, RZ, 0x3c, !PT ;  /* 0x000000001b1b7212 */ /* 0x000fe400078e3cff */
[----:B------:R-:W-:Y:S02]  /*61e0*/  SEL R28, R28, RZ, P0 ;  /* 0x000000ff1c1c7207 */ /* 0x000fe40000000000 */
[----:B------:R-:W-:Y:S01]  /*61f0*/  IMAD.U32 R9, RZ, RZ, UR8 ;  /* 0x00000008ff097e24 */ /* 0x000fe2000f8e00ff */
[----:B------:R-:W-:Y:S01]  /*6200*/  @!P4 R2UR UR14, R8 ;  /* 0x00000000080ec2ca */ /* 0x000fe200000e0000 */
[----:B------:R-:W-:Y:S01]  /*6210*/  @!UP1 UIADD3 UR8, UPT, UPT, UR7, 0x6400, URZ ;  /* 0x0000640007089890 */ /* 0x000fe2000fffe0ff */
[----:B------:R-:W-:Y:S02]  /*6220*/  VOTEU.ALL UP1, P4 ;  /* 0x0000000000ff7886 */ /* 0x000fe40002020000 */
[----:B------:R-:W-:Y:S11]  /*6230*/  @!P4 R2UR UR15, R9 ;  /* 0x00000000090fc2ca */ /* 0x000ff600000e0000 */
[----:B------:R-:W-:Y:S02]  /*6240*/  @!UPT UIADD3 URZ, UPT, UPT, URZ, URZ, URZ ;  /* 0x000000fffffff290 */ /* 0x000fe4000fffe0ff */
[----:B------:R2:W-:Y:S01]  /*6250*/  @!UP1 UTMALDG.3D [UR8], [UR14], desc[UR18] ;  /* 0x000012080e0095b4 */ /* 0x0005e20008011000 */
[----:B------:R2:W-:Y:S01]  /*6260*/  @!P4 SYNCS.ARRIVE.TRANS64.RED.A0TR RZ, [UR7+0x218], R25 ;  /* 0x00021819ffffc9a7 */ /* 0x0005e20008300407 */
[----:B------:R-:W-:Y:S01]  /*6270*/  UPLOP3.LUT UP1, UPT, UPT, UPT, UPT, 0x80, 0x8 ;  /* 0x000000000008789c */ /* 0x000fe20003f2f070 */
[----:B------:R-:W-:Y:S01]  /*6280*/  SYNCS.ARRIVE.TRANS64.RED.A1T0 RZ, [UR13], RZ ;  /* 0x000000ffffff79a7 */ /* 0x000fe2000810040d */
[----:B------:R-:W-:Y:S09]  /*6290*/  @P3 BRA `(.L_x_125) ;  /* 0xfffffff000a03947 */ /* 0x000ff2000383ffff */
[----:B------:R-:W-:-:S04]  /*62a0*/  SHF.L.U32 R2, R29, 0x1f, RZ ;  /* 0x0000001f1d027819 */ /* 0x000fc800000006ff */
[----:B------:R-:W1:Y:S02]  /*62b0*/  SYNCS.PHASECHK.TRANS64.TRYWAIT P0, [UR7+0x220], R2 ;  /* 0x00022002ff0075a7 */ /* 0x000e640008001107 */
[----:B-1----:R-:W-:Y:S05]  /*62c0*/  @!P0 BRA `(.L_x_126) ;  /* 0x0000005800048947 */ /* 0x002fea0003800000 */
.L_x_275:
[----:B------:R-:W4:Y:S02]  /*62d0*/  SYNCS.PHASECHK.TRANS64.TRYWAIT P0, [UR7+0x228], R2 ;  /* 0x00022802ff0075a7 */ /* 0x000f240008001107 */
[----:B----4-:R-:W-:Y:S05]  /*62e0*/  @!P0 BRA `(.L_x_127) ;  /* 0x0000005800148947 */ /* 0x010fea0003800000 */
.L_x_277:
[----:B------:R-:W4:Y:S02]  /*62f0*/  SYNCS.PHASECHK.TRANS64.TRYWAIT P0, [UR7+0x230], R2 ;  /* 0x00023002ff0075a7 */ /* 0x000f240008001107 */
[----:B----4-:R-:W-:Y:S05]  /*6300*/  @!P0 BRA `(.L_x_128) ;  /* 0x0000005800248947 */ /* 0x010fea0003800000 */
.L_x_279:
[----:B-1----:R-:W-:-:S07]  /*6310*/  MOV R0, UR7 ;  /* 0x0000000700007c02 */ /* 0x002fce0008000f00 */
.L_x_129:
[----:B-1----:R-:W-:-:S04]  /*6320*/  SHF.L.U32 R2, R29, 0x1f, RZ ;  /* 0x0000001f1d027819 */ /* 0x002fc800000006ff */
[----:B------:R1:W4:Y:S03]  /*6330*/  SYNCS.PHASECHK.TRANS64.TRYWAIT P0, [R0+URZ+0x238], R2 ;  /* 0x00023802000075a7 */ /* 0x00032600080011ff */
[----:B----4-:R-:W-:Y:S05]  /*6340*/  @!P0 NANOSLEEP.SYNCS 0x989680 ;  /* 0x009896800000895d */ /* 0x010fea0003900000 */
[----:B------:R-:W4:Y:S02]  /*6350*/  @!P0 SYNCS.PHASECHK.TRANS64 P0, [R0+URZ+0x238], R2 ;  /* 0x00023802000085a7 */ /* 0x000f2400080010ff */
[----:B--2-4-:R-:W-:Y:S05]  /*6360*/  @P0 EXIT ;  /* 0x000000000000094d */ /* 0x014fea0003800000 */
[----:B------:R-:W-:Y:S05]  /*6370*/  BRA `(.L_x_129) ;  /* 0xfffffffc00e87947 */ /* 0x000fea000383ffff */
.L_x_114:
[----:B------:R-:W-:-:S06]  /*6380*/  UISETP.GE.AND UP1, UPT, UR10, 0x4, UPT ;  /* 0x000000040a00788c */ /* 0x000fcc000bf26270 */
[----:B------:R-:W-:-:S13]  /*6390*/  PLOP3.LUT P0, PT, PT, PT, UP1, 0x80, 0x8 ;  /* 0x000000000008781c */ /* 0x000fda0003f0f018 */
[----:B------:R-:W-:Y:S05]  /*63a0*/  @!P0 EXIT ;  /* 0x000000000000894d */ /* 0x000fea0003800000 */
[----:B------:R-:W-:Y:S01]  /*63b0*/  BAR.SYNC.DEFER_BLOCKING 0x6, 0xa0 ;  /* 0x0182800000007b1d */ /* 0x000fe20000010000 */
[C---:B------:R-:W-:Y:S01]  /*63c0*/  IMAD.SHL.U32 R2, R105.reuse, 0x20, RZ ;  /* 0x0000002069027824 */ /* 0x040fe200078e00ff */
[C---:B------:R-:W-:Y:S01]  /*63d0*/  SHF.L.U32 R46, R105.reuse, 0x10, RZ ;  /* 0x00000010692e7819 */ /* 0x040fe200000006ff */
[C---:B------:R-:W-:Y:S01]  /*63e0*/  IMAD.SHL.U32 R104, R105.reuse, 0x4, RZ ;  /* 0x0000000469687824 */ /* 0x040fe200078e00ff */
[C---:B------:R-:W-:Y:S01]  /*63f0*/  LOP3.LUT R106, R105.reuse, 0x60, RZ, 0xc0, !PT ;  /* 0x00000060696a7812 */ /* 0x040fe200078ec0ff */
[----:B------:R-:W-:Y:S01]  /*6400*/  HFMA2 R101, -RZ, RZ, 0, 5.9604644775390625e-08 ;  /* 0x00000001ff657431 */ /* 0x000fe200000001ff */
[----:B------:R-:W-:Y:S02]  /*6410*/  UMOV UR48, 0x400 ;  /* 0x0000040000307882 */ /* 0x000fe40000000000 */
[----:B------:R-:W1:Y:S01]  /*6420*/  LDC R95, c[0x0][0x370] ;  /* 0x0000dc00ff5f7b82 */ /* 0x000e620000000800 */
[----:B------:R-:W-:Y:S01]  /*6430*/  ULEA UR48, UR37, UR48, 0x18 ;  /* 0x0000003025307291 */ /* 0x000fe2000f8ec0ff */
[----:B------:R-:W-:Y:S01]  /*6440*/  LOP3.LUT R3, R2, 0xc0, RZ, 0xc0, !PT ;  /* 0x000000c002037812 */ /* 0x000fe200078ec0ff */
[----:B------:R-:W-:Y:S01]  /*6450*/  HFMA2 R99, -RZ, RZ, 0, 0 ;  /* 0x00000000ff637431 */ /* 0x000fe200000001ff */
[----:B------:R-:W-:Y:S01]  /*6460*/  LOP3.LUT R103, R105, 0x2, RZ, 0xc0, !PT ;  /* 0x0000000269677812 */ /* 0x000fe200078ec0ff */
[----:B------:R-:W-:Y:S01]  /*6470*/  UIADD3 UR4, UPT, UPT, UR48, 0x400, URZ ;  /* 0x0000040030047890 */ /* 0x000fe2000fffe0ff */
[----:B------:R-:W-:Y:S01]  /*6480*/  LOP3.LUT R104, R3, 0x18, R104, 0xf8, !PT ;  /* 0x0000001803687812 */ /* 0x000fe200078ef868 */
[----:B------:R-:W-:Y:S01]  /*6490*/  IMAD.MOV.U32 R45, RZ, RZ, RZ ;  /* 0x000000ffff2d7224 */ /* 0x000fe200078e00ff */
[----:B------:R-:W2:Y:S01]  /*64a0*/  LDC R42, c[0x0][0xb0c] ;  /* 0x0002c300ff2a7b82 */ /* 0x000ea20000000800 */
[----:B------:R-:W-:Y:S01]  /*64b0*/  LOP3.LUT R46, R46, 0x600000, RZ, 0xc0, !PT ;  /* 0x006000002e2e7812 */ /* 0x000fe200078ec0ff */
[----:B------:R-:W-:Y:S01]  /*64c0*/  IMAD.MOV.U32 R109, RZ, RZ, RZ ;  /* 0x000000ffff6d7224 */ /* 0x000fe200078e00ff */
[----:B------:R-:W-:Y:S01]  /*64d0*/  LOP3.LUT R104, R104, 0xf20, R2, 0xf8, !PT ;  /* 0x00000f2068687812 */ /* 0x000fe200078ef802 */
[----:B------:R-:W-:Y:S01]  /*64e0*/  IMAD.U32 R97, RZ, RZ, UR4 ;  /* 0x00000004ff617e24 */ /* 0x000fe2000f8e00ff */
[----:B------:R-:W-:Y:S01]  /*64f0*/  LOP3.LUT R105, R105, 0x4, RZ, 0xc0, !PT ;  /* 0x0000000469697812 */ /* 0x000fe200078ec0ff */
[----:B------:R-:W3:Y:S01]  /*6500*/  LDCU.64 UR52, c[0x0][0x348] ;  /* 0x00006900ff3477ac */ /* 0x000ee20008000a00 */
[----:B------:R-:W-:Y:S01]  /*6510*/  MOV R100, RZ ;  /* 0x000000ff00647202 */ /* 0x000fe20000000f00 */
[----:B------:R-:W4:Y:S01]  /*6520*/  LDC R93, c[0x0][0xb20] ;  /* 0x0002c800ff5d7b82 */ /* 0x000f220000000800 */
[----:B------:R-:W3:Y:S01]  /*6530*/  LDS R0, [UR48+0x300] ;  /* 0x00030030ff007984 */ /* 0x000ee20008000800 */
[----:B------:R-:W-:Y:S01]  /*6540*/  IMAD R104, R104, 0x2, R97 ;  /* 0x0000000268687824 */ /* 0x000fe200078e0261 */
[----:B------:R-:W1:Y:S03]  /*6550*/  LDCU.64 UR38, c[0x0][0x888] ;  /* 0x00011100ff2677ac */ /* 0x000e660008000a00 */
[--C-:B------:R-:W-:Y:S01]  /*6560*/  IMAD R103, R103, -0x10, R104.reuse ;  /* 0xfffffff067677824 */ /* 0x100fe200078e0268 */
[----:B------:R-:W1:Y:S01]  /*6570*/  LDCU.64 UR44, c[0x0][0x890] ;  /* 0x00011200ff2c77ac */ /* 0x000e620008000a00 */
[----:B------:R-:W1:Y:S01]  /*6580*/  LDC R41, c[0x0][0xb30] ;  /* 0x0002cc00ff297b82 */ /* 0x000e620000000800 */
[----:B------:R-:W-:Y:S01]  /*6590*/  IMAD R102, R105, -0x10, R104 ;  /* 0xfffffff069667824 */ /* 0x000fe200078e0268 */
[----:B------:R-:W-:Y:S01]  /*65a0*/  UMOV UR49, URZ ;  /* 0x000000ff00317c82 */ /* 0x000fe20008000000 */
[----:B------:R-:W-:-:S05]  /*65b0*/  UMOV UR51, URZ ;  /* 0x000000ff00337c82 */ /* 0x000fca0008000000 */
[----:B------:R-:W1:Y:S08]  /*65c0*/  LDC.64 R88, c[0x0][0xb10] ;  /* 0x0002c400ff587b82 */ /* 0x000e700000000a00 */
[----:B------:R-:W1:Y:S08]  /*65d0*/  LDC.64 R38, c[0x0][0xb18] ;  /* 0x0002c600ff267b82 */ /* 0x000e700000000a00 */
[----:B------:R-:W1:Y:S08]  /*65e0*/  LDC.64 R36, c[0x0][0xb28] ;  /* 0x0002ca00ff247b82 */ /* 0x000e700000000a00 */
[----:B------:R-:W1:Y:S01]  /*65f0*/  LDC.64 R86, c[0x0][0x8b0] ;  /* 0x00022c00ff567b82 */ /* 0x000e620000000a00 */
[----:B---3--:R-:W-:-:S07]  /*6600*/  IMAD.IADD R46, R0, 0x1, R46 ;  /* 0x00000001002e7824 */ /* 0x008fce00078e022e */
[----:B------:R-:W3:Y:S08]  /*6610*/  LDC.64 R84, c[0x0][0x8a8] ;  /* 0x00022a00ff547b82 */ /* 0x000ef00000000a00 */
[----:B--2-4-:R-:W1:Y:S02]  /*6620*/  LDC R94, c[0x0][0x374] ;  /* 0x0000dd00ff5e7b82 */ /* 0x014e640000000800 */
.L_x_173:
[----:B------:R-:W-:Y:S02]  /*6630*/  LEA R0, R109, UR48, 0x3 ;  /* 0x000000306d007c11 */ /* 0x000fe4000f8e18ff */
[----:B------:R-:W-:Y:S02]  /*6640*/  SHF.L.U32 R2, R99, 0x1f, RZ ;  /* 0x0000001f63027819 */ /* 0x000fe400000006ff */
[----:B-1----:R-:W-:Y:S02]  /*6650*/  LEA R16, R109, UR48, 0x4 ;  /* 0x000000306d107c11 */ /* 0x002fe4000f8e20ff */
[----:B------:R-:W2:Y:S02]  /*6660*/  SYNCS.PHASECHK.TRANS64.TRYWAIT P0, [R0+URZ+0x250], R2 ;  /* 0x00025002000075a7 */ /* 0x000ea400080011ff */
[----:B--23--:R-:W-:Y:S05]  /*6670*/  @!P0 BRA `(.L_x_130) ;  /* 0x0000005400608947 */ /* 0x00cfea0003800000 */
.L_x_280:
[----:B------:R-:W4:Y:S01]  /*6680*/  LDC.64 R10, c[0x0][0xb10] ;  /* 0x0002c400ff0a7b82 */ /* 0x000f220000000a00 */
[----:B------:R-:W3:Y:S01]  /*6690*/  LDS.128 R16, [R16+0x2e0] ;  /* 0x0002e00010107984 */ /* 0x000ee20000000c00 */
[----:B-1----:R-:W-:Y:S01]  /*66a0*/  ISETP.NE.AND P1, PT, R41, 0x1, PT ;  /* 0x000000012900780c */ /* 0x002fe20003f25270 */
[----:B--2---:R-:W-:Y:S01]  /*66b0*/  VIADD R0, R0, 0x260 ;  /* 0x0000026000007836 */ /* 0x004fe20000000000 */
[----:B------:R-:W-:Y:S04]  /*66c0*/  ISETP.GE.AND P0, PT, R40, 0x1, PT ;  /* 0x000000012800780c */ /* 0x000fe80003f06270 */
[----:B------:R-:W1:Y:S01]  /*66d0*/  LDC.64 R8, c[0x0][0xb18] ;  /* 0x0002c600ff087b82 */ /* 0x000e620000000a00 */
[----:B------:R-:W-:Y:S01]  /*66e0*/  PRMT R0, RZ, 0x654, R0 ;  /* 0x00000654ff007816 */ /* 0x000fe20000000000 */
[----:B------:R-:W-:Y:S01]  /*66f0*/  @!PT LDS RZ, [RZ] ;  /* 0x00000000fffff984 */ /* 0x000fe20000000800 */
[----:B------:R-:W-:Y:S01]  /*6700*/  @!PT LDS RZ, [RZ] ;  /* 0x00000000fffff984 */ /* 0x000fe20000000800 */
[----:B------:R-:W-:Y:S01]  /*6710*/  @!PT LDS RZ, [RZ] ;  /* 0x00000000fffff984 */ /* 0x000fe20000000800 */
[----:B------:R-:W-:Y:S01]  /*6720*/  @!PT LDS RZ, [RZ] ;  /* 0x00000000fffff984 */ /* 0x000fe20000000800 */
[----:B------:R2:W-:Y:S06]  /*6730*/  MEMBAR.ALL.CTA ;  /* 0x0000000000007992 */ /* 0x0005ec0000008000 */
[----:B--2---:R-:W2:Y:S01]  /*6740*/  FENCE.VIEW.ASYNC.S ;  /* 0x00000000000073c6 */ /* 0x004ea20000000000 */
[----:B------:R-:W1:Y:S08]  /*6750*/  @!P1 LDC R12, c[0x0][0xb20] ;  /* 0x0002c800ff0c9b82 */ /* 0x000e700000000800 */
[----:B------:R-:W1:Y:S01]  /*6760*/  @!P1 LDC R7, c[0x0][0xb0c] ;  /* 0x0002c300ff079b82 */ /* 0x000e620000000800 */
[----:B--2---:R2:W-:Y:S01]  /*6770*/  SYNCS.ARRIVE.TRANS64.RED.A1T0 RZ, [R0+URZ], RZ ;  /* 0x000000ff00ff79a7 */ /* 0x0045e200081004ff */
[----:B---3--:R-:W-:Y:S04]  /*6780*/  LOP3.LUT P4, RZ, R18, 0x1, RZ, 0xc0, !PT ;  /* 0x0000000112ff7812 */ /* 0x008fe8000788c0ff */
[----:B------:R-:W-:Y:S09]  /*6790*/  P2R R107, PR, RZ, 0x10 ;  /* 0x00000010ff6b7803 */ /* 0x000ff20000000000 */
[----:B------:R-:W-:Y:S02]  /*67a0*/  @P4 MOV R44, R16 ;  /* 0x00000010002c4202 */ /* 0x000fe40000000f00 */
[----:B------:R-:W-:Y:S01]  /*67b0*/  @P4 LOP3.LUT R43, R17, 0xffff, RZ, 0xc0, !PT ;  /* 0x0000ffff112b4812 */ /* 0x000fe200078ec0ff */
[----:B--2-4-:R-:W-:Y:S06]  /*67c0*/  @!P0 BRA `(.L_x_131) ;  /* 0x0000000000a48947 */ /* 0x014fec0003800000 */
[----:B------:R-:W-:Y:S01]  /*67d0*/  IMAD.HI.U32 R0, R94, R39, RZ ;  /* 0x000000275e007227 */ /* 0x000fe200078e00ff */
[----:B------:R-:W-:Y:S02]  /*67e0*/  ISETP.NE.AND P0, PT, R38, 0x1, PT ;  /* 0x000000012600780c */ /* 0x000fe40003f05270 */
[----:B------:R-:W-:Y:S01]  /*67f0*/  ISETP.NE.AND P2, PT, R40, 0x1, PT ;  /* 0x000000012800780c */ /* 0x000fe20003f45270 */
[----:B------:R-:W-:Y:S01]  /*6800*/  IMAD.HI.U32 R4, R95, R88, RZ ;  /* 0x000000585f047227 */ /* 0x000fe200078e00ff */
[----:B------:R-:W-:Y:S02]  /*6810*/  SHF.R.U32.HI R0, RZ, R93, R0 ;  /* 0x0000005dff007219 */ /* 0x000fe40000011600 */
[----:B------:R-:W-:Y:S01]  /*6820*/  ISETP.NE.AND P3, PT, R42, 0x1, PT ;  /* 0x000000012a00780c */ /* 0x000fe20003f65270 */
[----:B------:R-:W-:Y:S01]  /*6830*/  IMAD.HI.U32 R6, R43, R39, RZ ;  /* 0x000000272b067227 */ /* 0x000fe200078e00ff */
[-C--:B------:R-:W-:Y:S02]  /*6840*/  SHF.R.U32.HI R4, RZ, R89.reuse, R4 ;  /* 0x00000059ff047219 */ /* 0x080fe40000011604 */
[----:B------:R-:W-:Y:S01]  /*6850*/  SEL R0, R94, R0, !P0 ;  /* 0x000000005e007207 */ /* 0x000fe20004000000 */
[----:B------:R-:W-:Y:S01]  /*6860*/  IMAD.HI.U32 R5, R44, R88, RZ ;  /* 0x000000582c057227 */ /* 0x000fe200078e00ff */
[----:B------:R-:W-:Y:S03]  /*6870*/  SEL R4, R95, R4, !P3 ;  /* 0x000000045f047207 */ /* 0x000fe60005800000 */
[-C--:B------:R-:W-:Y:S01]  /*6880*/  IMAD.HI.U32 R3, R0, R36.reuse, RZ ;  /* 0x0000002400037227 */ /* 0x080fe200078e00ff */
[----:B------:R-:W-:Y:S03]  /*6890*/  SHF.R.U32.HI R5, RZ, R89, R5 ;  /* 0x00000059ff057219 */ /* 0x000fe60000011605 */
[----:B------:R-:W-:Y:S01]  /*68a0*/  IMAD.HI.U32 R2, R4, R36, RZ ;  /* 0x0000002404027227 */ /* 0x000fe200078e00ff */
[----:B------:R-:W-:Y:S02]  /*68b0*/  @P2 SHF.R.U32.HI R0, RZ, R37, R3 ;  /* 0x00000025ff002219 */ /* 0x000fe40000011603 */
[----:B------:R-:W-:Y:S02]  /*68c0*/  SHF.R.U32.HI R3, RZ, R93, R6 ;  /* 0x0000005dff037219 */ /* 0x000fe40000011606 */
[----:B------:R-:W-:Y:S01]  /*68d0*/  @P2 SHF.R.U32.HI R4, RZ, R37, R2 ;  /* 0x00000025ff042219 */ /* 0x000fe20000011602 */
[----:B------:R-:W-:Y:S01]  /*68e0*/  IMAD R0, R40, R0, RZ ;  /* 0x0000000028007224 */ /* 0x000fe200078e02ff */
[----:B------:R-:W-:Y:S02]  /*68f0*/  SEL R3, R43, R3, !P0 ;  /* 0x000000032b037207 */ /* 0x000fe40004000000 */
[----:B------:R-:W-:Y:S01]  /*6900*/  SEL R2, R44, R5, !P3 ;  /* 0x000000052c027207 */ /* 0x000fe20005800000 */
[----:B------:R-:W-:Y:S01]  /*6910*/  IMAD R5, R40, R4, RZ ;  /* 0x0000000428057224 */ /* 0x000fe200078e02ff */
[C---:B------:R-:W-:Y:S01]  /*6920*/  ISETP.GE.AND P0, PT, R3.reuse, R0, PT ;  /* 0x000000000300720c */ /* 0x040fe20003f06270 */
[C---:B------:R-:W-:Y:S03]  /*6930*/  IMAD.HI.U32 R0, R3.reuse, R36, RZ ;  /* 0x0000002403007227 */ /* 0x040fe600078e00ff */
[C---:B------:R-:W-:Y:S02]  /*6940*/  ISETP.GE.OR P0, PT, R2.reuse, R5, P0 ;  /* 0x000000050200720c */ /* 0x040fe40000706670 */
[----:B------:R-:W-:Y:S04]  /*6950*/  SHF.R.U32.HI R0, RZ, R37, R0 ;  /* 0x00000025ff007219 */ /* 0x000fe80000011600 */
[C---:B------:R-:W-:Y:S05]  /*6960*/  SEL R6, R3.reuse, R0, !P2 ;  /* 0x0000000003067207 */ /* 0x040fea0005000000 */
        /* <DEDUP_REMOVED lines=14> */
[----:B------:R-:W-:Y:S07]  /*6a50*/  IMAD R43, R3, R38, R43 ;  /* 0x00000026032b7224 */ /* 0x000fee00078e022b */
.L_x_131:
[----:B-1----:R-:W-:Y:S01]  /*6a60*/  @!P1 ISETP.NE.AND P0, PT, R8, 0x1, PT ;  /* 0x000000010800980c */ /* 0x002fe20003f05270 */
[----:B------:R-:W-:Y:S01]  /*6a70*/  @!P1 IMAD.HI.U32 R2, R43, R9, RZ ;  /* 0x000000092b029227 */ /* 0x000fe200078e00ff */
[----:B------:R-:W-:Y:S01]  /*6a80*/  R2UR UR42, R14 ;  /* 0x000000000e2a72ca */ /* 0x000fe200000e0000 */
[----:B------:R-:W-:Y:S01]  /*6a90*/  BSSY.RECONVERGENT B6, `(.L_x_132) ;  /* 0x0000031000067945 */ /* 0x000fe20003800200 */
[----:B------:R-:W-:Y:S01]  /*6aa0*/  R2UR UR41, R15 ;  /* 0x000000000f2972ca */ /* 0x000fe200000e0000 */
[C---:B------:R-:W-:Y:S01]  /*6ab0*/  @!P1 IMAD.HI.U32 R0, R44.reuse, R10, RZ ;  /* 0x0000000a2c009227 */ /* 0x040fe200078e00ff */
[----:B------:R-:W-:Y:S02]  /*6ac0*/  @!P1 SHF.R.U32.HI R2, RZ, R12, R2 ;  /* 0x0000000cff029219 */ /* 0x000fe40000011602 */
[----:B------:R-:W-:Y:S01]  /*6ad0*/  @!P1 ISETP.NE.AND P2, PT, R7, 0x1, PT ;  /* 0x000000010700980c */ /* 0x000fe20003f45270 */
[----:B------:R-:W-:Y:S01]  /*6ae0*/  VIADD R109, R109, 0x1 ;  /* 0x000000016d6d7836 */ /* 0x000fe20000000000 */
[----:B------:R-:W-:Y:S02]  /*6af0*/  @!P1 SEL R2, R43, R2, !P0 ;  /* 0x000000022b029207 */ /* 0x000fe40004000000 */
[----:B------:R-:W-:Y:S02]  /*6b00*/  @!P1 SHF.R.U32.HI R0, RZ, R11, R0 ;  /* 0x0000000bff009219 */ /* 0x000fe40000011600 */
[----:B------:R-:W-:Y:S01]  /*6b10*/  LOP3.LUT P0, RZ, R97, 0x1b0, RZ, 0xc0, !PT ;  /* 0x000001b061ff7812 */ /* 0x000fe2000780c0ff */
[----:B------:R-:W-:Y:S01]  /*6b20*/  USHF.L.U32 UR42, UR42, 0x7, URZ ;  /* 0x000000072a2a7899 */ /* 0x000fe200080006ff */
[----:B------:R-:W-:Y:S01]  /*6b30*/  @!P1 SEL R3, R44, R0, !P2 ;  /* 0x000000002c039207 */ /* 0x000fe20005000000 */
[----:B------:R-:W-:Y:S01]  /*6b40*/  USHF.L.U32 UR41, UR41, 0x7, URZ ;  /* 0x0000000729297899 */ /* 0x000fe200080006ff */
[----:B------:R-:W-:Y:S03]  /*6b50*/  @P4 SHF.R.U32.HI R98, RZ, 0x10, R17 ;  /* 0x00000010ff624819 */ /* 0x000fe60000011611 */
[----:B------:R-:W-:Y:S02]  /*6b60*/  @!P1 IMAD.IADD R0, R2, 0x1, -R3 ;  /* 0x0000000102009824 */ /* 0x000fe400078e0a03 */
[----:B------:R-:W-:Y:S02]  /*6b70*/  @!P1 IMAD.IADD R2, R3, 0x1, -R2 ;  /* 0x0000000103029824 */ /* 0x000fe400078e0a02 */
[----:B------:R-:W-:Y:S02]  /*6b80*/  @!P1 IMAD R44, R0, R7, R44 ;  /* 0x00000007002c9224 */ /* 0x000fe400078e022c */
[----:B------:R-:W-:Y:S01]  /*6b90*/  @!P1 IMAD R43, R2, R8, R43 ;  /* 0x00000008022b9224 */ /* 0x000fe200078e022b */
[----:B------:R-:W-:Y:S06]  /*6ba0*/  @!P0 BRA `(.L_x_133) ;  /* 0x00000000007c8947 */ /* 0x000fec0003800000 */
[----:B------:R-:W1:Y:S01]  /*6bb0*/  LDCU.64 UR8, c[0x4][0x80] ;  /* 0x01001000ff0877ac */ /* 0x000e620008000a00 */
[----:B------:R-:W-:Y:S01]  /*6bc0*/  MOV R2, 0x0 ;  /* 0x0000000000027802 */ /* 0x000fe20000000f00 */
[----:B------:R-:W-:Y:S02]  /*6bd0*/  HFMA2 R12, -RZ, RZ, 0, 5.9604644775390625e-08 ;  /* 0x00000001ff0c7431 */ /* 0x000fe400000001ff */
[----:B------:R-:W-:Y:S01]  /*6be0*/  IMAD.MOV.U32 R8, RZ, RZ, 0x70 ;  /* 0x00000070ff087424 */ /* 0x000fe200078e00ff */
[----:B------:R2:W3:Y:S01]  /*6bf0*/  LDC.64 R14, c[0x4][R2] ;  /* 0x01000000020e7b82 */ /* 0x0004e20000000a00 */
[----:B------:R-:W4:Y:S01]  /*6c00*/  LDCU.64 UR6, c[0x4][0x88] ;  /* 0x01001100ff0677ac */ /* 0x000f220008000a00 */
[----:B------:R-:W-:Y:S01]  /*6c10*/  IMAD.MOV.U32 R13, RZ, RZ, RZ ;  /* 0x000000ffff0d7224 */ /* 0x000fe200078e00ff */
[----:B------:R-:W2:Y:S01]  /*6c20*/  LDCU.64 UR4, c[0x4][0x8] ;  /* 0x01000100ff0477ac */ /* 0x000ea20008000a00 */
[----:B-1----:R-:W-:Y:S01]  /*6c30*/  MOV R5, UR9 ;  /* 0x0000000900057c02 */ /* 0x002fe20008000f00 */
[----:B------:R-:W-:Y:S01]  /*6c40*/  IMAD.U32 R4, RZ, RZ, UR8 ;  /* 0x00000008ff047e24 */ /* 0x000fe2000f8e00ff */
[----:B----4-:R-:W-:Y:S01]  /*6c50*/  MOV R7, UR7 ;  /* 0x0000000700077c02 */ /* 0x010fe20008000f00 */
[----:B------:R-:W-:Y:S01]  /*6c60*/  IMAD.U32 R6, RZ, RZ, UR6 ;  /* 0x00000006ff067e24 */ /* 0x000fe2000f8e00ff */
[----:B--2---:R-:W-:Y:S01]  /*6c70*/  MOV R11, UR5 ;  /* 0x00000005000b7c02 */ /* 0x004fe20008000f00 */
[----:B------:R-:W-:Y:S02]  /*6c80*/  IMAD.U32 R10, RZ, RZ, UR4 ;  /* 0x00000004ff0a7e24 */ /* 0x000fe4000f8e00ff */
[----:B------:R-:W-:Y:S07]  /*6c90*/  LEPC R20, `(.L_x_134) ;  /* 0x000000001014794e */ /* 0x000fee0000000000 */
[----:B---3-5:R-:W-:Y:S05]  /*6ca0*/  CALL.ABS.NOINC R14 ;  /* 0x000000000e007343 */ /* 0x028fea0003c00000 */
.L_x_134:
[----:B------:R-:W1:Y:S01]  /*6cb0*/  LDCU.64 UR8, c[0x4][0x80] ;  /* 0x01001000ff0877ac */ /* 0x000e620008000a00 */
[----:B------:R-:W2:Y:S01]  /*6cc0*/  LDC.64 R2, c[0x4][R2] ;  /* 0x0100000002027b82 */ /* 0x000ea20000000a00 */
[----:B------:R-:W-:Y:S02]  /*6cd0*/  HFMA2 R12, -RZ, RZ, 0, 5.9604644775390625e-08 ;  /* 0x00000001ff0c7431 */ /* 0x000fe400000001ff */
[----:B------:R-:W-:Y:S02]  /*6ce0*/  IMAD.MOV.U32 R8, RZ, RZ, 0x70 ;  /* 0x00000070ff087424 */ /* 0x000fe400078e00ff */
[----:B------:R-:W-:Y:S01]  /*6cf0*/  IMAD.MOV.U32 R13, RZ, RZ, RZ ;  /* 0x000000ffff0d7224 */ /* 0x000fe200078e00ff */
[----:B------:R-:W3:Y:S01]  /*6d00*/  LDCU.64 UR6, c[0x4][0x88] ;  /* 0x01001100ff0677ac */ /* 0x000ee20008000a00 */
[----:B------:R-:W4:Y:S01]  /*6d10*/  LDCU.64 UR4, c[0x4][0x8] ;  /* 0x01000100ff0477ac */ /* 0x000f220008000a00 */
[----:B-1----:R-:W-:Y:S02]  /*6d20*/  MOV R4, UR8 ;  /* 0x0000000800047c02 */ /* 0x002fe40008000f00 */
[----:B------:R-:W-:Y:S02]  /*6d30*/  MOV R5, UR9 ;  /* 0x0000000900057c02 */ /* 0x000fe40008000f00 */
[----:B---3--:R-:W-:Y:S01]  /*6d40*/  MOV R7, UR7 ;  /* 0x0000000700077c02 */ /* 0x008fe20008000f00 */
[----:B------:R-:W-:Y:S01]  /*6d50*/  IMAD.U32 R6, RZ, RZ, UR6 ;  /* 0x00000006ff067e24 */ /* 0x000fe2000f8e00ff */
[----:B----4-:R-:W-:Y:S01]  /*6d60*/  MOV R11, UR5 ;  /* 0x00000005000b7c02 */ /* 0x010fe20008000f00 */
[----:B------:R-:W-:Y:S02]  /*6d70*/  IMAD.U32 R10, RZ, RZ, UR4 ;  /* 0x00000004ff0a7e24 */ /* 0x000fe4000f8e00ff */
[----:B------:R-:W-:Y:S07]  /*6d80*/  LEPC R20, `(.L_x_133) ;  /* 0x000000001014794e */ /* 0x000fee0000000000 */
[----:B--2---:R-:W-:Y:S05]  /*6d90*/  CALL.ABS.NOINC R2 ;  /* 0x0000000002007343 */ /* 0x004fea0003c00000 */
.L_x_133:
[----:B------:R-:W-:Y:S05]  /*6da0*/  BSYNC.RECONVERGENT B6 ;  /* 0x0000000000067941 */ /* 0x000fea0003800200 */
.L_x_132:
[----:B------:R-:W-:Y:S01]  /*6db0*/  ISETP.NE.U32.AND P4, PT, R86, RZ, PT ;  /* 0x000000ff5600720c */ /* 0x000fe20003f85070 */
[----:B------:R-:W-:Y:S01]  /*6dc0*/  UISETP.NE.AND UP2, UPT, UR50, URZ, UPT ;  /* 0x000000ff3200728c */ /* 0x000fe2000bf45270 */
[----:B------:R-:W-:Y:S01]  /*6dd0*/  ISETP.NE.U32.AND P2, PT, RZ, UR38, PT ;  /* 0x00000026ff007c0c */ /* 0x000fe2000bf45070 */
[----:B------:R-:W-:Y:S01]  /*6de0*/  UISETP.NE.U32.AND UP1, UPT, UR44, URZ, UPT ;  /* 0x000000ff2c00728c */ /* 0x000fe2000bf25070 */
[----:B------:R-:W-:Y:S01]  /*6df0*/  ISETP.NE.AND.EX P4, PT, R87, RZ, PT, P4 ;  /* 0x000000ff5700720c */ /* 0x000fe20003f85340 */
[----:B------:R-:W-:Y:S01]  /*6e00*/  UPLOP3.LUT UP0, UPT, UPT, UPT, UPT, 0x40, 0x4 ;  /* 0x000000000004789c */ /* 0x000fe20003f0e870 */
[----:B------:R-:W-:Y:S01]  /*6e10*/  ISETP.NE.AND.EX P2, PT, RZ, UR39, PT, P2 ;  /* 0x00000027ff007c0c */ /* 0x000fe2000bf45320 */
[----:B------:R-:W-:Y:S01]  /*6e20*/  UISETP.NE.AND.EX UP1, UPT, UR45, URZ, UPT, UP1 ;  /* 0x000000ff2d00728c */ /* 0x000fe2000bf25310 */
[----:B------:R-:W-:Y:S04]  /*6e30*/  PLOP3.LUT P1, PT, PT, PT, UP2, 0x80, 0x8 ;  /* 0x000000000008781c */ /* 0x000fe80003f2f028 */
[----:B------:R-:W-:Y:S06]  /*6e40*/  @UP2 UPLOP3.LUT UP0, UPT, UPT, UPT, UP1, 0x80, 0x8 ;  /* 0x000000000008289c */ /* 0x000fec0003f0f010 */
[----:B------:R-:W-:Y:S01]  /*6e50*/  PLOP3.LUT P0, PT, PT, PT, UP0, 0x80, 0x8 ;  /* 0x000000000008781c */ /* 0x000fe20003f0f008 */
[----:B------:R-:W-:Y:S01]  /*6e60*/  @!UPT UIADD3 URZ, UPT, UPT, URZ, URZ, URZ ;  /* 0x000000fffffff290 */ /* 0x000fe2000fffe0ff */
[----:B------:R-:W-:Y:S11]  /*6e70*/  BRA.U !UP1, `(.L_x_135) ;  /* 0x0000000109387547 */ /* 0x000ff6000b800000 */
[----:B------:R-:W-:Y:S01]  /*6e80*/  UISETP.NE.U32.AND UP0, UPT, UR38, URZ, UPT ;  /* 0x000000ff2600728c */ /* 0x000fe2000bf05070 */
[----:B------:R-:W-:Y:S02]  /*6e90*/  HFMA2 R0, -RZ, RZ, 0, 5.9604644775390625e-08 ;  /* 0x00000001ff007431 */ /* 0x000fe400000001ff */
[----:B------:R-:W-:Y:S01]  /*6ea0*/  IMAD.MOV.U32 R92, RZ, RZ, 0x1 ;  /* 0x00000001ff5c7424 */ /* 0x000fe200078e00ff */
[----:B------:R-:W-:Y:S06]  /*6eb0*/  UISETP.NE.AND.EX UP0, UPT, UR39, URZ, UPT, UP0 ;  /* 0x000000ff2700728c */ /* 0x000fec000bf05300 */
[----:B------:R-:W-:Y:S05]  /*6ec0*/  PLOP3.LUT P3, PT, PT, PT, UP0, 0x80, 0x8 ;  /* 0x000000000008781c */ /* 0x000fea0003f6f008 */
[----:B------:R-:W1:Y:S01]  /*6ed0*/  @UP0 LDCU.64 UR6, c[0x0][0x888] ;  /* 0x00011100ff0607ac */ /* 0x000e620008000a00 */
[----:B------:R-:W-:Y:S07]  /*6ee0*/  @UP0 UIMAD UR4, UR36, UR44, URZ ;  /* 0x0000002c240402a4 */ /* 0x000fee000f8e02ff */
[----:B------:R-:W-:Y:S01]  /*6ef0*/  @!P3 PRMT R92, R0, 0x7610, R92 ;  /* 0x00007610005cb816 */ /* 0x000fe2000000005c */
[----:B-1----:R-:W-:Y:S03]  /*6f00*/  @UP0 UIMAD.WIDE UR6, UR4, 0x4, UR6 ;  /* 0x00000004040608a5 */ /* 0x002fe6000f8e0206 */
[----:B------:R-:W1:Y:S03]  /*6f10*/  @!UP0 LDCU UR4, c[0x0][0x880] ;  /* 0x00011000ff0487ac */ /* 0x000e660008000800 */
[----:B------:R-:W-:Y:S01]  /*6f20*/  IMAD.U32 R2, RZ, RZ, UR6 ;  /* 0x00000006ff027e24 */ /* 0x000fe2000f8e00ff */
[----:B------:R-:W-:Y:S05]  /*6f30*/  MOV R3, UR7 ;  /* 0x0000000700037c02 */ /* 0x000fea0008000f00 */
[----:B-----5:R2:W5:Y:S02]  /*6f40*/  @P3 LDG.E R49, desc[UR46][R2.64] ;  /* 0x0000002e02313981 */ /* 0x020564000c1e1900 */
[----:B-12---:R-:W-:Y:S02]  /*6f50*/  @!P3 IMAD.U32 R49, RZ, RZ, UR4 ;  /* 0x00000004ff31be24 */ /* 0x006fe4000f8e00ff */
.L_x_135:
[----:B------:R-:W-:Y:S05]  /*6f60*/  @!P4 BRA `(.L_x_136) ;  /* 0x000000000020c947 */ /* 0x000fea0003800000 */
[----:B------:R-:W-:Y:S04]  /*6f70*/  ISETP.NE.U32.AND P3, PT, R84, RZ, PT ;  /* 0x000000ff5400720c */ /* 0x000fe80003f65070 */
[----:B------:R-:W-:Y:S11]  /*6f80*/  ISETP.NE.AND.EX P3, PT, R85, RZ, PT, P3 ;  /* 0x000000ff5500720c */ /* 0x000ff60003f65330 */
[----:B------:R-:W-:Y:S02]  /*6f90*/  @!UPT UIADD3 URZ, UPT, UPT, URZ, URZ, URZ ;  /* 0x000000fffffff290 */ /* 0x000fe4000fffe0ff */
[----:B------:R-:W1:Y:S01]  /*6fa0*/  @P3 LDC.64 R2, c[0x0][0x8a8] ;  /* 0x00022a00ff023b82 */ /* 0x000e620000000a00 */
[----:B------:R-:W-:Y:S04]  /*6fb0*/  @P3 IMAD R0, R86, UR36, RZ ;  /* 0x0000002456003c24 */ /* 0x000fe8000f8e02ff */
[----:B-1----:R-:W-:Y:S05]  /*6fc0*/  @P3 IMAD.WIDE R2, R0, 0x4, R2 ;  /* 0x0000000400023825 */ /* 0x002fea00078e0202 */
[----:B-----5:R1:W5:Y:S02]  /*6fd0*/  @P3 LDG.E R47, desc[UR46][R2.64] ;  /* 0x0000002e022f3981 */ /* 0x020364000c1e1900 */
[----:B-1----:R-:W2:Y:S02]  /*6fe0*/  @!P3 LDC R47, c[0x0][0x8a0] ;  /* 0x00022800ff2fbb82 */ /* 0x002ea40000000800 */
.L_x_136:
[----:B-----5:R-:W-:Y:S01]  /*6ff0*/  FSETP.NEU.AND P3, PT, R49, RZ, PT ;  /* 0x000000ff3100720b */ /* 0x020fe20003f6d000 */
[----:B------:R-:W-:Y:S01]  /*7000*/  BSSY B1, `(.L_x_137) ;  /* 0x0000039000017945 */ /* 0x000fe20003800000 */
[----:B------:R-:W-:Y:S01]  /*7010*/  SEL R3, RZ, 0xffffffff, P2 ;  /* 0xffffffffff037807 */ /* 0x000fe20001000000 */
[----:B------:R-:W-:Y:S01]  /*7020*/  IMAD.MOV.U32 R61, RZ, RZ, 0x1 ;  /* 0x00000001ff3d7424 */ /* 0x000fe200078e00ff */
[----:B------:R-:W-:Y:S01]  /*7030*/  @P1 LOP3.LUT P2, RZ, R92, 0xff, RZ, 0xc0, !PT ;  /* 0x000000ff5cff1812 */ /* 0x000fe2000784c0ff */
[----:B------:R-:W-:Y:S01]  /*7040*/  IMAD R48, R45, 0x80, R46 ;  /* 0x000000802d307824 */ /* 0x000fe200078e022e */
[----:B------:R-:W-:Y:S01]  /*7050*/  @P1 SEL R0, RZ, 0xffffffff, P3 ;  /* 0xffffffffff001807 */ /* 0x000fe20001800000 */
[----:B------:R-:W-:Y:S01]  /*7060*/  IMAD R110, R105, -0x10, R103 ;  /* 0xfffffff0696e7824 */ /* 0x000fe200078e0267 */
[----:B------:R-:W-:Y:S01]  /*7070*/  LOP3.LUT R101, R101, 0x1, RZ, 0x3c, !PT ;  /* 0x0000000165657812 */ /* 0x000fe200078e3cff */
[----:B------:R-:W-:Y:S01]  /*7080*/  IMAD.MOV.U32 R60, RZ, RZ, RZ ;  /* 0x000000ffff3c7224 */ /* 0x000fe200078e00ff */
[----:B------:R-:W-:Y:S02]  /*7090*/  @P0 SEL R0, R3, R0, !P2 ;  /* 0x0000000003000207 */ /* 0x000fe40005000000 */
[----:B------:R-:W-:Y:S02]  /*70a0*/  CS2R R82, SRZ ;  /* 0x0000000000527805 */ /* 0x000fe4000001ff00 */
[----:B------:R-:W-:Y:S02]  /*70b0*/  LEA R112, R45, UR48, 0x3 ;  /* 0x000000302d707c11 */ /* 0x000fe4000f8e18ff */
[----:B------:R-:W-:Y:S02]  /*70c0*/  CS2R R80, SRZ ;  /* 0x0000000000507805 */ /* 0x000fe4000001ff00 */
[----:B------:R-:W-:Y:S02]  /*70d0*/  @P1 LOP3.LUT R0, R0, 0x1, RZ, 0xc0, !PT ;  /* 0x0000000100001812 */ /* 0x000fe400078ec0ff */
[----:B------:R-:W-:Y:S02]  /*70e0*/  CS2R R74, SRZ ;  /* 0x00000000004a7805 */ /* 0x000fe4000001ff00 */
[----:B------:R-:W-:Y:S02]  /*70f0*/  PLOP3.LUT P2, PT, PT, PT, UP1, 0x80, 0x8 ;  /* 0x000000000008781c */ /* 0x000fe40003f4f018 */
[----:B------:R-:W-:Y:S02]  /*7100*/  CS2R R72, SRZ ;  /* 0x0000000000487805 */ /* 0x000fe4000001ff00 */
[----:B------:R-:W-:Y:S02]  /*7110*/  ISETP.NE.U32.OR P5, PT, R0, 0x1, !P1 ;  /* 0x000000010000780c */ /* 0x000fe40004fa5470 */
[----:B------:R-:W-:Y:S02]  /*7120*/  CS2R R66, SRZ ;  /* 0x0000000000427805 */ /* 0x000fe4000001ff00 */
[----:B------:R-:W-:Y:S02]  /*7130*/  LOP3.LUT P4, R108, R92, 0xff, RZ, 0xc0, !PT ;  /* 0x000000ff5c6c7812 */ /* 0x000fe4000788c0ff */
[----:B------:R-:W-:Y:S02]  /*7140*/  CS2R R64, SRZ ;  /* 0x0000000000407805 */ /* 0x000fe4000001ff00 */
[----:B------:R-:W-:Y:S02]  /*7150*/  SEL R2, RZ, 0xffffffff, P3 ;  /* 0xffffffffff027807 */ /* 0x000fe40001800000 */
[----:B------:R-:W-:Y:S02]  /*7160*/  CS2R R58, SRZ ;  /* 0x00000000003a7805 */ /* 0x000fe4000001ff00 */
[----:B------:R-:W-:Y:S02]  /*7170*/  P2R R111, PR, RZ, 0x20 ;  /* 0x00000020ff6f7803 */ /* 0x000fe40000000000 */
[----:B------:R-:W-:Y:S02]  /*7180*/  CS2R R56, SRZ ;  /* 0x0000000000387805 */ /* 0x000fe4000001ff00 */
[----:B------:R-:W-:Y:S02]  /*7190*/  @P2 SEL R2, R3, R2, !P4 ;  /* 0x0000000203022207 */ /* 0x000fe40006000000 */
[----:B------:R-:W-:Y:S02]  /*71a0*/  @P5 SHF.L.U32 R0, R101, 0x1f, RZ ;  /* 0x0000001f65005819 */ /* 0x000fe400000006ff */
[----:B------:R-:W-:Y:S02]  /*71b0*/  LOP3.LUT R2, R2, 0x1, RZ, 0xc0, !PT ;  /* 0x0000000102027812 */ /* 0x000fe400078ec0ff */
[----:B------:R1:W3:Y:S02]  /*71c0*/  @P5 SYNCS.PHASECHK.TRANS64.TRYWAIT P1, [UR48+0x200], R0 ;  /* 0x00020000ff0055a7 */ /* 0x0002e40008021130 */
[----:B------:R-:W-:Y:S04]  /*71d0*/  ISETP.NE.U32.AND P2, PT, R2, 0x1, PT ;  /* 0x000000010200780c */ /* 0x000fe80003f45070 */
[----:B------:R-:W-:Y:S02]  /*71e0*/  P2R R62, PR, RZ, 0x4 ;  /* 0x00000004ff3e7803 */ /* 0x000fe40000000000 */
[----:B-1----:R-:W-:Y:S04]  /*71f0*/  SHF.L.U32 R0, R100, 0x1f, RZ ;  /* 0x0000001f64007819 */ /* 0x002fe800000006ff */
[----:B------:R1:W4:Y:S01]  /*7200*/  SYNCS.PHASECHK.TRANS64.TRYWAIT P0, [R112+URZ+0x270], R0 ;  /* 0x00027000700075a7 */ /* 0x00032200080011ff */
[----:B---3--:R-:W-:Y:S01]  /*7210*/  @P5 SEL R61, RZ, 0x1, !P1 ;  /* 0x00000001ff3d5807 */ /* 0x008fe20004800000 */
[----:B-1----:R-:W-:Y:S06]  /*7220*/  @!P5 BRA `(.L_x_138) ;  /* 0x000000000058d947 */ /* 0x002fec0003800000 */
[----:B------:R-:W-:Y:S01]  /*7230*/  IMAD.MOV.U32 R83, RZ, RZ, RZ ;  /* 0x000000ffff537224 */ /* 0x000fe200078e00ff */
[----:B------:R-:W-:Y:S01]  /*7240*/  ISETP.NE.AND P1, PT, R61, RZ, PT ;  /* 0x000000ff3d00720c */ /* 0x000fe20003f25270 */
[----:B------:R-:W-:Y:S01]  /*7250*/  BSSY B0, `(.L_x_139) ;  /* 0x000000c000007945 */ /* 0x000fe20003800000 */
[----:B------:R-:W-:Y:S02]  /*7260*/  CS2R R58, SRZ ;  /* 0x00000000003a7805 */ /* 0x000fe4000001ff00 */
[----:B------:R-:W-:Y:S02]  /*7270*/  CS2R R56, SRZ ;  /* 0x0000000000387805 */ /* 0x000fe4000001ff00 */
[----:B------:R-:W-:Y:S02]  /*7280*/  CS2R R66, SRZ ;  /* 0x0000000000427805 */ /* 0x000fe4000001ff00 */
[----:B------:R-:W-:Y:S02]  /*7290*/  CS2R R64, SRZ ;  /* 0x0000000000407805 */ /* 0x000fe4000001ff00 */
[----:B------:R-:W-:Y:S02]  /*72a0*/  CS2R R74, SRZ ;  /* 0x00000000004a7805 */ /* 0x000fe4000001ff00 */
[----:B------:R-:W-:Y:S02]  /*72b0*/  CS2R R72, SRZ ;  /* 0x0000000000487805 */ /* 0x000fe4000001ff00 */
[----:B------:R-:W-:Y:S01]  /*72c0*/  CS2R R80, SRZ ;  /* 0x0000000000507805 */ /* 0x000fe2000001ff00 */
[----:B------:R-:W-:Y:S06]  /*72d0*/  @P1 BRA `(.L_x_140) ;  /* 0x00000000000c1947 */ /* 0x000fec0003800000 */
[----:B------:R-:W-:Y:S04]  /*72e0*/  SHF.L.U32 R3, R101, 0x1f, RZ ;  /* 0x0000001f65037819 */ /* 0x000fe800000006ff */
[----:B------:R-:W1:Y:S02]  /*72f0*/  SYNCS.PHASECHK.TRANS64.TRYWAIT P1, [UR48+0x200], R3 ;  /* 0x00020003ff0075a7 */ /* 0x000e640008021130 */
[----:B-1----:R-:W-:Y:S05]  /*7300*/  @!P1 BRA `(.L_x_141) ;  /* 0x0000004800509947 */ /* 0x002fea0003800000 */
.L_x_140:
[----:B------:R-:W-:Y:S05]  /*7310*/  BSYNC B0 ;  /* 0x0000000000007941 */ /* 0x000fea0003800000 */
.L_x_139:
[----:B------:R-:W-:Y:S01]  /*7320*/  ISETP.NE.AND P1, PT, R62, RZ, PT ;  /* 0x000000ff3e00720c */ /* 0x000fe20003f25270 */
[----:B------:R-:W-:Y:S11]  /*7330*/  HFMA2 R60, -RZ, RZ, 0, 5.9604644775390625e-08 ;  /* 0x00000001ff3c7431 */ /* 0x000ff600000001ff */
[----:B------:R-:W-:Y:S01]  /*7340*/  @!UPT UIADD3 URZ, UPT, UPT, URZ, URZ, URZ ;  /* 0x000000fffffff290 */ /* 0x000fe2000fffe0ff */
[----:B------:R3:W1:Y:S04]  /*7350*/  @P1 LDS.128 R56, [R104] ;  /* 0x0000000068381984 */ /* 0x0006680000000c00 */
[----:B------:R3:W1:Y:S04]  /*7360*/  @P1 LDS.128 R64, [R103+0x10] ;  /* 0x0000100067401984 */ /* 0x0006680000000c00 */
[----:B------:R3:W1:Y:S04]  /*7370*/  @P1 LDS.128 R72, [R102+0x20] ;  /* 0x0000200066481984 */ /* 0x0006680000000c00 */
[----:B------:R3:W1:Y:S02]  /*7380*/  @P1 LDS.128 R80, [R110+0x30] ;  /* 0x000030006e501984 */ /* 0x0006640000000c00 */
.L_x_138:
[----:B------:R-:W-:Y:S05]  /*7390*/  BSYNC B1 ;  /* 0x0000000000017941 */ /* 0x000fea0003800000 */
.L_x_137:
[----:B-1----:R-:W-:Y:S04]  /*73a0*/  SHF.R.U32.HI R2, RZ, 0x15, R48 ;  /* 0x00000015ff027819 */ /* 0x002fe80000011630 */
[----:B------:R-:W-:Y:S01]  /*73b0*/  LOP3.LUT P1, RZ, R2, 0x3, R96, 0x48, !PT ;  /* 0x0000000302ff7812 */ /* 0x000fe20007824860 */
[----:B------:R-:W-:Y:S01]  /*73c0*/  @!UPT UIADD3 URZ, UPT, UPT, URZ, URZ, URZ ;  /* 0x000000fffffff290 */ /* 0x000fe2000fffe0ff */
[----:B----4-:R-:W-:Y:S11]  /*73d0*/  @P0 BRA `(.L_x_142) ;  /* 0x0000000000080947 */ /* 0x010ff60003800000 */
[----:B------:R-:W1:Y:S02]  /*73e0*/  SYNCS.PHASECHK.TRANS64.TRYWAIT P0, [R112+URZ+0x270], R0 ;  /* 0x00027000700075a7 */ /* 0x000e6400080011ff */
[----:B-1----:R-:W-:Y:S05]  /*73f0*/  @!P0 BRA `(.L_x_143) ;  /* 0x00000048002c8947 */ /* 0x002fea0003800000 */
.L_x_142:
[----:B------:R-:W-:Y:S05]  /*7400*/  @!P1 BRA `(.L_x_144) ;  /* 0x0000000000409947 */ /* 0x000fea0003800000 */
[----:B------:R-:W4:Y:S01]  /*7410*/  LDCU.64 UR8, c[0x4][0x70] ;  /* 0x01000e00ff0877ac */ /* 0x000f220008000a00 */
[----:B------:R-:W-:Y:S01]  /*7420*/  MOV R3, 0x0 ;  /* 0x0000000000037802 */ /* 0x000fe20000000f00 */
[----:B------:R-:W-:Y:S02]  /*7430*/  HFMA2 R12, -RZ, RZ, 0, 5.9604644775390625e-08 ;  /* 0x00000001ff0c7431 */ /* 0x000fe400000001ff */
[----:B------:R-:W-:Y:S02]  /*7440*/  IMAD.MOV.U32 R8, RZ, RZ, 0x192 ;  /* 0x00000192ff087424 */ /* 0x000fe400078e00ff */
[----:B------:R-:W-:Y:S01]  /*7450*/  IMAD.MOV.U32 R13, RZ, RZ, RZ ;  /* 0x000000ffff0d7224 */ /* 0x000fe200078e00ff */
[----:B------:R-:W5:Y:S01]  /*7460*/  LDCU.64 UR6, c[0x4][0x78] ;  /* 0x01000f00ff0677ac */ /* 0x000f620008000a00 */
[----:B------:R-:W1:Y:S01]  /*7470*/  LDC.64 R2, c[0x4][R3] ;  /* 0x0100000003027b82 */ /* 0x000e620000000a00 */
[----:B------:R-:W2:Y:S01]  /*7480*/  LDCU.64 UR4, c[0x4][0x10] ;  /* 0x01000200ff0477ac */ /* 0x000ea20008000a00 */
[----:B----4-:R-:W-:Y:S01]  /*7490*/  MOV R5, UR9 ;  /* 0x0000000900057c02 */ /* 0x010fe20008000f00 */
[----:B------:R-:W-:Y:S01]  /*74a0*/  IMAD.U32 R4, RZ, RZ, UR8 ;  /* 0x00000008ff047e24 */ /* 0x000fe2000f8e00ff */
[----:B-----5:R-:W-:Y:S01]  /*74b0*/  MOV R7, UR7 ;  /* 0x0000000700077c02 */ /* 0x020fe20008000f00 */
[----:B------:R-:W-:Y:S01]  /*74c0*/  IMAD.U32 R6, RZ, RZ, UR6 ;  /* 0x00000006ff067e24 */ /* 0x000fe2000f8e00ff */
[----:B--2---:R-:W-:Y:S01]  /*74d0*/  MOV R11, UR5 ;  /* 0x00000005000b7c02 */ /* 0x004fe20008000f00 */
[----:B------:R-:W-:Y:S02]  /*74e0*/  IMAD.U32 R10, RZ, RZ, UR4 ;  /* 0x00000004ff0a7e24 */ /* 0x000fe4000f8e00ff */
[----:B------:R-:W-:Y:S07]  /*74f0*/  LEPC R20, `(.L_x_144) ;  /* 0x000000001014794e */ /* 0x000fee0000000000 */
[----:B-1-3--:R-:W-:Y:S05]  /*7500*/  CALL.ABS.NOINC R2 ;  /* 0x0000000002007343 */ /* 0x00afea0003c00000 */
.L_x_144:
[----:B------:R-:W-:Y:S01]  /*7510*/  SHF.L.U32 R50, R56, 0x10, RZ ;  /* 0x0000001038327819 */ /* 0x000fe200000006ff */
[----:B------:R-:W-:Y:S05]  /*7520*/  WARPSYNC.ALL ;  /* 0x0000000000007948 */ /* 0x000fea0003800000 */
[----:B------:R-:W-:Y:S01]  /*7530*/  R2UR UR4, R48 ;  /* 0x00000000300472ca */ /* 0x000fe200000e0000 */
[----:B------:R-:W-:Y:S01]  /*7540*/  BSSY.RECONVERGENT B0, `(.L_x_145) ;  /* 0x0000088000007945 */ /* 0x000fe20003800200 */
[----:B------:R-:W-:Y:S02]  /*7550*/  LOP3.LUT R51, R56, 0xffff0000, RZ, 0xc0, !PT ;  /* 0xffff000038337812 */ /* 0x000fe400078ec0ff */
[----:B------:R-:W-:Y:S02]  /*7560*/  SHF.L.U32 R52, R57, 0x10, RZ ;  /* 0x0000001039347819 */ /* 0x000fe400000006ff */
[----:B------:R-:W-:Y:S07]  /*7570*/  ISETP.NE.AND P0, PT, R106, RZ, PT ;  /* 0x000000ff6a00720c */ /* 0x000fee0003f05270 */
[----:B------:R-:W1:Y:S02]  /*7580*/  LDTM.x32 R4, tmem[UR4] ;  /* 0x00000004000479ee */ /* 0x000e6400082c0000 */
[C---:B-12---:R-:W-:Y:S01]  /*7590*/  FMUL R0, R47.reuse, R4 ;  /* 0x000000042f007220 */ /* 0x046fe20000400000 */
[C---:B------:R-:W-:Y:S01]  /*75a0*/  FMUL R2, R47.reuse, R5 ;  /* 0x000000052f027220 */ /* 0x040fe20000400000 */
[C---:B------:R-:W-:Y:S01]  /*75b0*/  FMUL R4, R47.reuse, R8 ;  /* 0x000000082f047220 */ /* 0x040fe20000400000 */
[C---:B------:R-:W-:Y:S01]  /*75c0*/  FMUL R3, R47.reuse, R6 ;  /* 0x000000062f037220 */ /* 0x040fe20000400000 */
[C---:B------:R-:W-:Y:S01]  /*75d0*/  FMUL R5, R47.reuse, R9 ;  /* 0x000000092f057220 */ /* 0x040fe20000400000 */
[C---:B------:R-:W-:Y:S01]  /*75e0*/  FMUL R8, R47.reuse, R12 ;  /* 0x0000000c2f087220 */ /* 0x040fe20000400000 */
[C---:B------:R-:W-:Y:S01]  /*75f0*/  FMUL R6, R47.reuse, R10 ;  /* 0x0000000a2f067220 */ /* 0x040fe20000400000 */
[C---:B------:R-:W-:Y:S01]  /*7600*/  FMUL R9, R47.reuse, R13 ;  /* 0x0000000d2f097220 */ /* 0x040fe20000400000 */
[----:B------:R-:W-:Y:S01]  /*7610*/  FMUL R12, R47, R16 ;  /* 0x000000102f0c7220 */ /* 0x000fe20000400000 */
[----:B------:R-:W-:Y:S01]  /*7620*/  FFMA R0, R49, R50, R0 ;  /* 0x0000003231007223 */ /* 0x000fe20000000000 */
[C---:B------:R-:W-:Y:S01]  /*7630*/  FMUL R10, R47.reuse, R14 ;  /* 0x0000000e2f0a7220 */ /* 0x040fe20000400000 */
[C---:B------:R-:W-:Y:S01]  /*7640*/  FMUL R13, R47.reuse, R17 ;  /* 0x000000112f0d7220 */ /* 0x040fe20000400000 */
[----:B------:R-:W-:Y:S01]  /*7650*/  FMUL R16, R47, R20 ;  /* 0x000000142f107220 */ /* 0x000fe20000400000 */
[----:B------:R-:W-:Y:S01]  /*7660*/  FFMA R2, R49, R51, R2 ;  /* 0x0000003331027223 */ /* 0x000fe20000000002 */
[C---:B------:R-:W-:Y:S01]  /*7670*/  FMUL R14, R47.reuse, R18 ;  /* 0x000000122f0e7220 */ /* 0x040fe20000400000 */
        /* <DEDUP_REMOVED lines=8> */
[----:B------:R-:W-:Y:S01]  /*7700*/  LOP3.LUT R32, R57, 0xffff0000, RZ, 0xc0, !PT ;  /* 0xffff000039207812 */ /* 0x000fe200078ec0ff */
[C---:B------:R-:W-:Y:S01]  /*7710*/  FMUL R26, R47.reuse, R30 ;  /* 0x0000001e2f1a7220 */ /* 0x040fe20000400000 */
[----:B------:R-:W-:Y:S01]  /*7720*/  FMUL R29, R47, R33 ;  /* 0x000000212f1d7220 */ /* 0x000fe20000400000 */
[----:B------:R-:W-:Y:S01]  /*7730*/  SHF.L.U32 R33, R58, 0x10, RZ ;  /* 0x000000103a217819 */ /* 0x000fe200000006ff */
[----:B------:R-:W-:Y:S01]  /*7740*/  FFMA R3, R49, R52, R3 ;  /* 0x0000003431037223 */ /* 0x000fe20000000003 */
[----:B------:R-:W-:Y:S01]  /*7750*/  F2FP.BF16.F32.PACK_AB R52, R2, R0 ;  /* 0x000000000234723e */ /* 0x000fe200000010ff */
[----:B------:R-:W-:Y:S01]  /*7760*/  FMUL R7, R47, R7 ;  /* 0x000000072f077220 */ /* 0x000fe20000400000 */
[----:B------:R-:W-:Y:S01]  /*7770*/  SHF.L.U32 R0, R59, 0x10, RZ ;  /* 0x000000103b007819 */ /* 0x000fe200000006ff */
[----:B------:R-:W-:Y:S01]  /*7780*/  FMUL R30, R47, R34 ;  /* 0x000000222f1e7220 */ /* 0x000fe20000400000 */
[----:B------:R-:W-:Y:S01]  /*7790*/  LOP3.LUT R34, R58, 0xffff0000, RZ, 0xc0, !PT ;  /* 0xffff00003a227812 */ /* 0x000fe200078ec0ff */
[----:B------:R-:W-:Y:S01]  /*77a0*/  FFMA R7, R49, R32, R7 ;  /* 0x0000002031077223 */ /* 0x000fe20000000007 */
[----:B------:R-:W-:Y:S01]  /*77b0*/  LOP3.LUT R2, R59, 0xffff0000, RZ, 0xc0, !PT ;  /* 0xffff00003b027812 */ /* 0x000fe200078ec0ff */
[----:B------:R-:W-:Y:S01]  /*77c0*/  FFMA R4, R49, R33, R4 ;  /* 0x0000002131047223 */ /* 0x000fe20000000004 */
[----:B------:R-:W-:Y:S01]  /*77d0*/  FMUL R11, R47, R11 ;  /* 0x0000000b2f0b7220 */ /* 0x000fe20000400000 */
[----:B------:R-:W-:Y:S01]  /*77e0*/  FFMA R5, R49, R34, R5 ;  /* 0x0000002231057223 */ /* 0x000fe20000000005 */
[----:B------:R-:W-:Y:S01]  /*77f0*/  F2FP.BF16.F32.PACK_AB R53, R7, R3 ;  /* 0x000000030735723e */ /* 0x000fe200000010ff */
[C---:B------:R-:W-:Y:S01]  /*7800*/  FFMA R6, R49.reuse, R0, R6 ;  /* 0x0000000031067223 */ /* 0x040fe20000000006 */
[C---:B------:R-:W-:Y:S01]  /*7810*/  SHF.L.U32 R0, R64.reuse, 0x10, RZ ;  /* 0x0000001040007819 */ /* 0x040fe200000006ff */
[----:B------:R-:W-:Y:S01]  /*7820*/  FFMA R11, R49, R2, R11 ;  /* 0x00000002310b7223 */ /* 0x000fe2000000000b */
[----:B------:R-:W-:Y:S01]  /*7830*/  LOP3.LUT R2, R64, 0xffff0000, RZ, 0xc0, !PT ;  /* 0xffff000040027812 */ /* 0x000fe200078ec0ff */
[----:B------:R-:W-:Y:S01]  /*7840*/  FMUL R15, R47, R15 ;  /* 0x0000000f2f0f7220 */ /* 0x000fe20000400000 */
[----:B------:R-:W-:Y:S01]  /*7850*/  SHF.L.U32 R3, R65, 0x10, RZ ;  /* 0x0000001041037819 */ /* 0x000fe200000006ff */
[----:B------:R-:W-:Y:S01]  /*7860*/  FFMA R8, R49, R0, R8 ;  /* 0x0000000031087223 */ /* 0x000fe20000000008 */
[----:B------:R-:W-:Y:S01]  /*7870*/  LOP3.LUT R0, R65, 0xffff0000, RZ, 0xc0, !PT ;  /* 0xffff000041007812 */ /* 0x000fe200078ec0ff */
[C---:B------:R-:W-:Y:S01]  /*7880*/  FFMA R9, R49.reuse, R2, R9 ;  /* 0x0000000231097223 */ /* 0x040fe20000000009 */
[C---:B------:R-:W-:Y:S01]  /*7890*/  SHF.L.U32 R2, R66.reuse, 0x10, RZ ;  /* 0x0000001042027819 */ /* 0x040fe200000006ff */
[----:B------:R-:W-:Y:S01]  /*78a0*/  FFMA R10, R49, R3, R10 ;  /* 0x00000003310a7223 */ /* 0x000fe2000000000a */
[----:B------:R-:W-:Y:S01]  /*78b0*/  SHF.L.U32 R3, R67, 0x10, RZ ;  /* 0x0000001043037819 */ /* 0x000fe200000006ff */
[C---:B------:R-:W-:Y:S01]  /*78c0*/  FFMA R15, R49.reuse, R0, R15 ;  /* 0x00000000310f7223 */ /* 0x040fe2000000000f */
[----:B------:R-:W-:Y:S01]  /*78d0*/  LOP3.LUT R0, R66, 0xffff0000, RZ, 0xc0, !PT ;  /* 0xffff000042007812 */ /* 0x000fe200078ec0ff */
[----:B------:R-:W-:Y:S01]  /*78e0*/  FFMA R12, R49, R2, R12 ;  /* 0x00000002310c7223 */ /* 0x000fe2000000000c */
[C---:B------:R-:W-:Y:S01]  /*78f0*/  SHF.L.U32 R2, R72.reuse, 0x10, RZ ;  /* 0x0000001048027819 */ /* 0x040fe200000006ff */
[----:B------:R-:W-:Y:S01]  /*7900*/  FMUL R19, R47, R19 ;  /* 0x000000132f137220 */ /* 0x000fe20000400000 */
[----:B------:R-:W-:Y:S01]  /*7910*/  F2FP.BF16.F32.PACK_AB R54, R5, R4 ;  /* 0x000000040536723e */ /* 0x000fe200000010ff */
[----:B------:R-:W-:Y:S01]  /*7920*/  FFMA R13, R49, R0, R13 ;  /* 0x00000000310d7223 */ /* 0x000fe2000000000d */
[----:B------:R-:W-:Y:S01]  /*7930*/  LOP3.LUT R0, R67, 0xffff0000, RZ, 0xc0, !PT ;  /* 0xffff000043007812 */ /* 0x000fe200078ec0ff */
[----:B------:R-:W-:Y:S01]  /*7940*/  FFMA R14, R49, R3, R14 ;  /* 0x00000003310e7223 */ /* 0x000fe2000000000e */
[----:B------:R-:W-:Y:S01]  /*7950*/  LOP3.LUT R3, R72, 0xffff0000, RZ, 0xc0, !PT ;  /* 0xffff000048037812 */ /* 0x000fe200078ec0ff */
[----:B------:R-:W-:Y:S01]  /*7960*/  FMUL R23, R47, R23 ;  /* 0x000000172f177220 */ /* 0x000fe20000400000 */
[----:B------:R-:W-:Y:S01]  /*7970*/  F2FP.BF16.F32.PACK_AB R55, R11, R6 ;  /* 0x000000060b37723e */ /* 0x000fe200000010ff */
[----:B------:R-:W-:Y:S01]  /*7980*/  FFMA R19, R49, R0, R19 ;  /* 0x0000000031137223 */ /* 0x000fe20000000013 */
[----:B------:R-:W-:Y:S01]  /*7990*/  SHF.L.U32 R0, R73, 0x10, RZ ;  /* 0x0000001049007819 */ /* 0x000fe200000006ff */
[----:B------:R-:W-:Y:S01]  /*79a0*/  FFMA R16, R49, R2, R16 ;  /* 0x0000000231107223 */ /* 0x000fe20000000010 */
[----:B------:R-:W-:Y:S01]  /*79b0*/  LOP3.LUT R2, R73, 0xffff0000, RZ, 0xc0, !PT ;  /* 0xffff000049027812 */ /* 0x000fe200078ec0ff */
[----:B------:R-:W-:Y:S01]  /*79c0*/  FFMA R17, R49, R3, R17 ;  /* 0x0000000331117223 */ /* 0x000fe20000000011 */
[----:B------:R-:W-:Y:S01]  /*79d0*/  SHF.L.U32 R3, R75, 0x10, RZ ;  /* 0x000000104b037819 */ /* 0x000fe200000006ff */
[----:B------:R-:W-:Y:S01]  /*79e0*/  FFMA R18, R49, R0, R18 ;  /* 0x0000000031127223 */ /* 0x000fe20000000012 */
[C---:B------:R-:W-:Y:S01]  /*79f0*/  SHF.L.U32 R0, R74.reuse, 0x10, RZ ;  /* 0x000000104a007819 */ /* 0x040fe200000006ff */
[----:B------:R1:W-:Y:S01]  /*7a00*/  STS.128 [R104], R52 ;  /* 0x0000003468007388 */ /* 0x0003e20000000c00 */
[----:B------:R-:W-:Y:S01]  /*7a10*/  F2FP.BF16.F32.PACK_AB R8, R9, R8 ;  /* 0x000000080908723e */ /* 0x000fe200000010ff */
[C---:B------:R-:W-:Y:S01]  /*7a20*/  FFMA R23, R49.reuse, R2, R23 ;  /* 0x0000000231177223 */ /* 0x040fe20000000017 */
[----:B------:R-:W-:Y:S01]  /*7a30*/  LOP3.LUT R2, R74, 0xffff0000, RZ, 0xc0, !PT ;  /* 0xffff00004a027812 */ /* 0x000fe200078ec0ff */
[----:B------:R-:W-:Y:S01]  /*7a40*/  FFMA R20, R49, R0, R20 ;  /* 0x0000000031147223 */ /* 0x000fe20000000014 */
[----:B------:R-:W-:Y:S01]  /*7a50*/  LOP3.LUT R0, R75, 0xffff0000, RZ, 0xc0, !PT ;  /* 0xffff00004b007812 */ /* 0x000fe200078ec0ff */
[----:B------:R-:W-:Y:S01]  /*7a60*/  FMUL R27, R47, R27 ;  /* 0x0000001b2f1b7220 */ /* 0x000fe20000400000 */
[----:B------:R-:W-:Y:S01]  /*7a70*/  F2FP.BF16.F32.PACK_AB R9, R15, R10 ;  /* 0x0000000a0f09723e */ /* 0x000fe200000010ff */
[C---:B------:R-:W-:Y:S01]  /*7a80*/  FFMA R21, R49.reuse, R2, R21 ;  /* 0x0000000231157223 */ /* 0x040fe20000000015 */
[C---:B------:R-:W-:Y:S01]  /*7a90*/  FFMA R22, R49.reuse, R3, R22 ;  /* 0x0000000331167223 */ /* 0x040fe20000000016 */
[----:B------:R-:W-:Y:S01]  /*7aa0*/  FFMA R27, R49, R0, R27 ;  /* 0x00000000311b7223 */ /* 0x000fe2000000001b */
[C---:B------:R-:W-:Y:S01]  /*7ab0*/  SHF.L.U32 R2, R80.reuse, 0x10, RZ ;  /* 0x0000001050027819 */ /* 0x040fe200000006ff */
[C---:B------:R-:W-:Y:S01]  /*7ac0*/  FMUL R31, R47.reuse, R31 ;  /* 0x0000001f2f1f7220 */ /* 0x040fe20000400000 */
[----:B------:R-:W-:Y:S01]  /*7ad0*/  LOP3.LUT R0, R80, 0xffff0000, RZ, 0xc0, !PT ;  /* 0xffff000050007812 */ /* 0x000fe200078ec0ff */
[----:B------:R-:W-:Y:S01]  /*7ae0*/  FMUL R35, R47, R35 ;  /* 0x000000232f237220 */ /* 0x000fe20000400000 */
[----:B------:R-:W-:Y:S01]  /*7af0*/  SHF.L.U32 R3, R81, 0x10, RZ ;  /* 0x0000001051037819 */ /* 0x000fe200000006ff */
[----:B------:R-:W-:Y:S01]  /*7b00*/  FFMA R24, R49, R2, R24 ;  /* 0x0000000231187223 */ /* 0x000fe20000000018 */
[----:B------:R-:W-:Y:S01]  /*7b10*/  F2FP.BF16.F32.PACK_AB R10, R13, R12 ;  /* 0x0000000c0d0a723e */ /* 0x000fe200000010ff */
[----:B------:R-:W-:Y:S01]  /*7b20*/  FFMA R25, R49, R0, R25 ;  /* 0x0000000031197223 */ /* 0x000fe20000000019 */
[----:B------:R-:W-:Y:S01]  /*7b30*/  F2FP.BF16.F32.PACK_AB R11, R19, R14 ;  /* 0x0000000e130b723e */ /* 0x000fe200000010ff */
[----:B------:R-:W-:Y:S01]  /*7b40*/  FFMA R26, R49, R3, R26 ;  /* 0x00000003311a7223 */ /* 0x000fe2000000001a */
[----:B------:R-:W-:Y:S02]  /*7b50*/  LOP3.LUT R0, R81, 0xffff0000, RZ, 0xc0, !PT ;  /* 0xffff000051007812 */ /* 0x000fe400078ec0ff */
[C---:B------:R-:W-:Y:S01]  /*7b60*/  SHF.L.U32 R2, R82.reuse, 0x10, RZ ;  /* 0x0000001052027819 */ /* 0x040fe200000006ff */
[----:B------:R1:W-:Y:S01]  /*7b70*/  STS.128 [R103+0x10], R8 ;  /* 0x0000100867007388 */ /* 0x0003e20000000c00 */
[----:B------:R-:W-:Y:S01]  /*7b80*/  LOP3.LUT R3, R82, 0xffff0000, RZ, 0xc0, !PT ;  /* 0xffff000052037812 */ /* 0x000fe200078ec0ff */
[----:B------:R-:W-:Y:S01]  /*7b90*/  FFMA R31, R49, R0, R31 ;  /* 0x00000000311f7223 */ /* 0x000fe2000000001f */
[----:B------:R-:W-:Y:S01]  /*7ba0*/  SHF.L.U32 R4, R83, 0x10, RZ ;  /* 0x0000001053047819 */ /* 0x000fe200000006ff */
[----:B------:R-:W-:Y:S01]  /*7bb0*/  FFMA R28, R49, R2, R28 ;  /* 0x00000002311c7223 */ /* 0x000fe2000000001c */
[----:B------:R-:W-:Y:S01]  /*7bc0*/  F2FP.BF16.F32.PACK_AB R16, R17, R16 ;  /* 0x000000101110723e */ /* 0x000fe200000010ff */
[----:B------:R-:W-:Y:S01]  /*7bd0*/  FFMA R29, R49, R3, R29 ;  /* 0x00000003311d7223 */ /* 0x000fe2000000001d */
[----:B------:R-:W-:Y:S01]  /*7be0*/  LOP3.LUT R5, R83, 0xffff0000, RZ, 0xc0, !PT ;  /* 0xffff000053057812 */ /* 0x000fe200078ec0ff */
[----:B------:R-:W-:Y:S01]  /*7bf0*/  FFMA R30, R49, R4, R30 ;  /* 0x00000004311e7223 */ /* 0x000fe2000000001e */
[----:B------:R-:W-:Y:S02]  /*7c00*/  F2FP.BF16.F32.PACK_AB R17, R23, R18 ;  /* 0x000000121711723e */ /* 0x000fe400000010ff */
[----:B------:R-:W-:Y:S01]  /*7c10*/  F2FP.BF16.F32.PACK_AB R18, R21, R20 ;  /* 0x000000141512723e */ /* 0x000fe200000010ff */
[----:B------:R-:W-:Y:S01]  /*7c20*/  FFMA R35, R49, R5, R35 ;  /* 0x0000000531237223 */ /* 0x000fe20000000023 */
[----:B------:R-:W-:Y:S02]  /*7c30*/  F2FP.BF16.F32.PACK_AB R19, R27, R22 ;  /* 0x000000161b13723e */ /* 0x000fe400000010ff */
[----:B------:R-:W-:Y:S02]  /*7c40*/  F2FP.BF16.F32.PACK_AB R24, R25, R24 ;  /* 0x000000181918723e */ /* 0x000fe400000010ff */
[----:B------:R-:W-:Y:S01]  /*7c50*/  F2FP.BF16.F32.PACK_AB R25, R31, R26 ;  /* 0x0000001a1f19723e */ /* 0x000fe200000010ff */
[----:B------:R1:W-:Y:S01]  /*7c60*/  STS.128 [R102+0x20], R16 ;  /* 0x0000201066007388 */ /* 0x0003e20000000c00 */
[----:B------:R-:W-:Y:S02]  /*7c70*/  F2FP.BF16.F32.PACK_AB R26, R29, R28 ;  /* 0x0000001c1d1a723e */ /* 0x000fe400000010ff */
[----:B------:R-:W-:Y:S05]  /*7c80*/  F2FP.BF16.F32.PACK_AB R27, R35, R30 ;  /* 0x0000001e231b723e */ /* 0x000fea00000010ff */
[----:B------:R1:W-:Y:S01]  /*7c90*/  STS.128 [R110+0x30], R24 ;  /* 0x000030186e007388 */ /* 0x0003e20000000c00 */
[----:B------:R-:W-:Y:S01]  /*7ca0*/  @!PT LDS RZ, [RZ] ;  /* 0x00000000fffff984 */ /* 0x000fe20000000800 */
[----:B------:R-:W-:Y:S01]  /*7cb0*/  @!PT LDS RZ, [RZ] ;  /* 0x00000000fffff984 */ /* 0x000fe20000000800 */
[----:B------:R-:W-:Y:S01]  /*7cc0*/  @!PT LDS RZ, [RZ] ;  /* 0x00000000fffff984 */ /* 0x000fe20000000800 */
[----:B------:R-:W-:Y:S01]  /*7cd0*/  @!PT LDS RZ, [RZ] ;  /* 0x00000000fffff984 */ /* 0x000fe20000000800 */
[----:B------:R2:W-:Y:S07]  /*7ce0*/  MEMBAR.ALL.CTA ;  /* 0x0000000000007992 */ /* 0x0005ee0000008000 */
[----:B--2---:R-:W2:Y:S02]  /*7cf0*/  FENCE.VIEW.ASYNC.S ;  /* 0x00000000000073c6 */ /* 0x004ea40000000000 */
[----:B--2---:R-:W-:Y:S06]  /*7d00*/  BAR.SYNC.DEFER_BLOCKING 0x1, 0x80 ;  /* 0x0042000000007b1d */ /* 0x004fec0000010000 */
[----:B------:R-:W-:Y:S05]  /*7d10*/  @P0 BRA `(.L_x_146) ;  /* 0x0000000000280947 */ /* 0x000fea0003800000 */
[----:B------:R-:W-:Y:S02]  /*7d20*/  UIADD3 UR4, UPT, UPT, UR48, 0x400, URZ ;  /* 0x0000040030047890 */ /* 0x000fe4000fffe0ff */
[----:B------:R-:W-:Y:S01]  /*7d30*/  UIADD3 UR6, UP0, UPT, UR52, 0x680, URZ ;  /* 0x0000068034067890 */ /* 0x000fe2000ff1e0ff */
[----:B------:R-:W-:Y:S03]  /*7d40*/  UMOV UR43, UR36 ;  /* 0x00000024002b7c82 */ /* 0x000fe60008000000 */
[----:B------:R-:W-:Y:S01]  /*7d50*/  MOV R97, UR4 ;  /* 0x0000000400617c02 */ /* 0x000fe20008000f00 */
[----:B------:R-:W-:Y:S03]  /*7d60*/  UIADD3.X UR7, UPT, UPT, URZ, UR53, URZ, UP0, !UPT ;  /* 0x00000035ff077290 */ /* 0x000fe600087fe4ff */
[----:B------:R-:W-:Y:S11]  /*7d70*/  R2UR UR40, R97 ;  /* 0x00000000612872ca */ /* 0x000ff600000e0000 */
[----:B------:R-:W-:Y:S02]  /*7d80*/  @!UPT UIADD3 URZ, UPT, UPT, URZ, URZ, URZ ;  /* 0x000000fffffff290 */ /* 0x000fe4000fffe0ff */
[----:B------:R2:W-:Y:S01]  /*7d90*/  UTMASTG.3D [UR40], [UR6] ;  /* 0x00000028060073b5 */ /* 0x0005e20008010000 */
[----:B------:R0:W-:Y:S01]  /*7da0*/  UTMACMDFLUSH ;  /* 0x00000000000079b7 */ /* 0x0001e20000000000 */
[----:B--2---:R-:W-:Y:S04]  /*7db0*/  DEPBAR.LE SB0, 0x1 ;  /* 0x000080400000791a */ /* 0x004fe80000000000 */
.L_x_146:
[----:B------:R-:W-:Y:S05]  /*7dc0*/  BSYNC.RECONVERGENT B0 ;  /* 0x0000000000007941 */ /* 0x000fea0003800200 */
.L_x_145:
[----:B------:R-:W-:Y:S01]  /*7dd0*/  BAR.SYNC.DEFER_BLOCKING 0x1, 0x80 ;  /* 0x0042000000007b1d */ /* 0x000fe20000010000 */
[----:B------:R-:W-:Y:S01]  /*7de0*/  ISETP.NE.AND P1, PT, R111, RZ, PT ;  /* 0x000000ff6f00720c */ /* 0x000fe20003f25270 */
[----:B------:R-:W-:Y:S01]  /*7df0*/  UISETP.NE.AND UP0, UPT, UR49, URZ, UPT ;  /* 0x000000ff3100728c */ /* 0x000fe2000bf05270 */
[----:B------:R-:W-:Y:S11]  /*7e00*/  LEA R2, R60, UR48, 0x3 ;  /* 0x000000303c027c11 */ /* 0x000ff6000f8e18ff */
[----:B------:R-:W-:Y:S01]  /*7e10*/  @P1 SHF.L.U32 R3, R101, 0x1f, RZ ;  /* 0x0000001f65031819 */ /* 0x000fe200000006ff */
[----:B------:R-:W-:Y:S06]  /*7e20*/  BRA.U !UP0, `(.L_x_147) ;  /* 0x0000000108247547 */ /* 0x000fec000b800000 */
[----:B------:R-:W-:Y:S01]  /*7e30*/  IMAD.U32 R4, RZ, RZ, UR51 ;  /* 0x00000033ff047e24 */ /* 0x000fe2000f8e00ff */
[----:B------:R-:W-:Y:S01]  /*7e40*/  MOV R0, UR37 ;  /* 0x0000002500007c02 */ /* 0x000fe20008000f00 */
[----:B------:R-:W-:Y:S03]  /*7e50*/  UIADD3 UR51, UPT, UPT, UR51, 0x1, URZ ;  /* 0x0000000133337890 */ /* 0x000fe6000fffe0ff */
[----:B------:R-:W-:Y:S01]  /*7e60*/  @P1 LEA R4, R4, UR48, 0x3 ;  /* 0x0000003004041c11 */ /* 0x000fe2000f8e18ff */
[----:B------:R-:W-:Y:S04]  /*7e70*/  UISETP.NE.AND UP0, UPT, UR51, 0x4, UPT ;  /* 0x000000043300788c */ /* 0x000fe8000bf05270 */
[----:B------:R-:W-:Y:S01]  /*7e80*/  @P1 VIADD R4, R4, 0x220 ;  /* 0x0000022004041836 */ /* 0x000fe20000000000 */
[----:B------:R-:W-:Y:S04]  /*7e90*/  USEL UR51, UR51, URZ, UP0 ;  /* 0x000000ff33337287 */ /* 0x000fe80008000000 */
[----:B------:R-:W-:Y:S04]  /*7ea0*/  @P1 PRMT R0, R0, 0x654, R4 ;  /* 0x0000065400001816 */ /* 0x000fe80000000004 */
[----:B------:R2:W-:Y:S04]  /*7eb0*/  @P1 SYNCS.ARRIVE.TRANS64.RED.A1T0 RZ, [R0+URZ], RZ ;  /* 0x000000ff00ff19a7 */ /* 0x0005e800081004ff */
.L_x_147:
[----:B------:R-:W4:Y:S01]  /*7ec0*/  @P1 SYNCS.PHASECHK.TRANS64.TRYWAIT P0, [R2+URZ+0x200], R3 ;  /* 0x00020003020015a7 */ /* 0x000f2200080011ff */
[----:B------:R-:W-:Y:S01]  /*7ed0*/  BSSY B1, `(.L_x_148) ;  /* 0x0000016000017945 */ /* 0x000fe20003800000 */
[----:B----4-:R-:W-:Y:S03]  /*7ee0*/  @P1 SEL R61, RZ, 0x1, !P0 ;  /* 0x00000001ff3d1807 */ /* 0x010fe60004000000 */
[----:B------:R-:W-:Y:S05]  /*7ef0*/  @!P1 BRA `(.L_x_149) ;  /* 0x00000000004c9947 */ /* 0x000fea0003800000 */
[----:B------:R-:W-:Y:S01]  /*7f00*/  ISETP.NE.AND P0, PT, R61, RZ, PT ;  /* 0x000000ff3d00720c */ /* 0x000fe20003f05270 */
[----:B------:R-:W-:Y:S01]  /*7f10*/  BSSY B0, `(.L_x_150) ;  /* 0x000000b000007945 */ /* 0x000fe20003800000 */
[----:B------:R-:W-:Y:S11]  /*7f20*/  ISETP.NE.AND P1, PT, R62, RZ, PT ;  /* 0x000000ff3e00720c */ /* 0x000ff60003f25270 */
[----:B------:R-:W-:Y:S02]  /*7f30*/  @!UPT UIADD3 URZ, UPT, UPT, URZ, URZ, URZ ;  /* 0x000000fffffff290 */ /* 0x000fe4000fffe0ff */
[C---:B------:R-:W-:Y:S01]  /*7f40*/  @P1 IMAD R6, R60.reuse, 0x2000, R104 ;  /* 0x000020003c061824 */ /* 0x040fe200078e0268 */
[C---:B------:R-:W-:Y:S01]  /*7f50*/  @P1 LEA R4, R60.reuse, R102, 0xd ;  /* 0x000000663c041211 */ /* 0x040fe200078e68ff */
[C---:B------:R-:W-:Y:S02]  /*7f60*/  @P1 IMAD R5, R60.reuse, 0x2000, R103 ;  /* 0x000020003c051824 */ /* 0x040fe400078e0267 */
[----:B------:R-:W-:Y:S01]  /*7f70*/  @P1 IMAD R3, R60, 0x2000, R110 ;  /* 0x000020003c031824 */ /* 0x000fe200078e026e */
[----:B------:R-:W-:Y:S06]  /*7f80*/  @P0 BRA `(.L_x_151) ;  /* 0x00000000000c0947 */ /* 0x000fec0003800000 */
[----:B--2---:R-:W-:Y:S04]  /*7f90*/  SHF.L.U32 R0, R101, 0x1f, RZ ;  /* 0x0000001f65007819 */ /* 0x004fe800000006ff */
[----:B------:R-:W2:Y:S02]  /*7fa0*/  SYNCS.PHASECHK.TRANS64.TRYWAIT P0, [R2+URZ+0x200], R0 ;  /* 0x00020000020075a7 */ /* 0x000ea400080011ff */
[----:B--2---:R-:W-:Y:S05]  /*7fb0*/  @!P0 BRA `(.L_x_152) ;  /* 0x0000003c00508947 */ /* 0x004fea0003800000 */
.L_x_151:
[----:B------:R-:W-:Y:S05]  /*7fc0*/  BSYNC B0 ;  /* 0x0000000000007941 */ /* 0x000fea0003800000 */
.L_x_150:
[----:B------:R-:W-:Y:S02]  /*7fd0*/  ISETP.NE.AND P0, PT, R62, RZ, PT ;  /* 0x000000ff3e00720c */ /* 0x000fe40003f05270 */
[----:B------:R-:W-:Y:S11]  /*7fe0*/  IADD3 R60, PT, PT, R60, 0x1, RZ ;  /* 0x000000013c3c7810 */ /* 0x000ff60007ffe0ff */
[----:B------:R4:W1:Y:S04]  /*7ff0*/  @P0 LDS.128 R56, [R6] ;  /* 0x0000000006380984 */ /* 0x0008680000000c00 */
[----:B------:R4:W1:Y:S04]  /*8000*/  @P0 LDS.128 R64, [R5+0x10] ;  /* 0x0000100005400984 */ /* 0x0008680000000c00 */
[----:B------:R4:W1:Y:S04]  /*8010*/  @P0 LDS.128 R72, [R4+0x20] ;  /* 0x0000200004480984 */ /* 0x0008680000000c00 */
[----:B------:R4:W1:Y:S02]  /*8020*/  @P0 LDS.128 R80, [R3+0x30] ;  /* 0x0000300003500984 */ /* 0x0008640000000c00 */
.L_x_149:
[----:B------:R-:W-:Y:S05]  /*8030*/  BSYNC B1 ;  /* 0x0000000000017941 */ /* 0x000fea0003800000 */
.L_x_148:
[----:B--2---:R-:W-:Y:S05]  /*8040*/  VIADD R0, R48, 0x20 ;  /* 0x0000002030007836 */ /* 0x004fea0000000000 */
[----:B------:R-:W-:Y:S04]  /*8050*/  SHF.R.U32.HI R0, RZ, 0x15, R0 ;  /* 0x00000015ff007819 */ /* 0x000fe80000011600 */
[----:B------:R-:W-:Y:S11]  /*8060*/  LOP3.LUT P0, RZ, R0, 0x3, R96, 0x48, !PT ;  /* 0x0000000300ff7812 */ /* 0x000ff60007804860 */
[----:B------:R-:W-:Y:S02]  /*8070*/  @!UPT UIADD3 URZ, UPT, UPT, URZ, URZ, URZ ;  /* 0x000000fffffff290 */ /* 0x000fe4000fffe0ff */
[----:B------:R-:W-:Y:S05]  /*8080*/  @!P0 BRA `(.L_x_153) ;  /* 0x0000000000408947 */ /* 0x000fea0003800000 */
[----:B------:R-:W2:Y:S01]  /*8090*/  LDCU.64 UR8, c[0x4][0x70] ;  /* 0x01000e00ff0877ac */ /* 0x000ea20008000a00 */
[----:B----4-:R-:W-:Y:S01]  /*80a0*/  MOV R3, 0x0 ;  /* 0x0000000000037802 */ /* 0x010fe20000000f00 */
[----:B------:R-:W-:Y:S02]  /*80b0*/  HFMA2 R12, -RZ, RZ, 0, 5.9604644775390625e-08 ;  /* 0x00000001ff0c7431 */ /* 0x000fe400000001ff */
[----:B-1----:R-:W-:Y:S02]  /*80c0*/  IMAD.MOV.U32 R8, RZ, RZ, 0x192 ;  /* 0x00000192ff087424 */ /* 0x002fe400078e00ff */
[----:B------:R-:W-:Y:S01]  /*80d0*/  IMAD.MOV.U32 R13, RZ, RZ, RZ ;  /* 0x000000ffff0d7224 */ /* 0x000fe200078e00ff */
[----:B------:R-:W1:Y:S01]  /*80e0*/  LDCU.64 UR6, c[0x4][0x78] ;  /* 0x01000f00ff0677ac */ /* 0x000e620008000a00 */
[----:B------:R-:W4:Y:S01]  /*80f0*/  LDC.64 R2, c[0x4][R3] ;  /* 0x0100000003027b82 */ /* 0x000f220000000a00 */
[----:B------:R-:W5:Y:S01]  /*8100*/  LDCU.64 UR4, c[0x4][0x10] ;  /* 0x01000200ff0477ac */ /* 0x000f620008000a00 */
[----:B--2---:R-:W-:Y:S01]  /*8110*/  MOV R5, UR9 ;  /* 0x0000000900057c02 */ /* 0x004fe20008000f00 */
[----:B------:R-:W-:Y:S01]  /*8120*/  IMAD.U32 R4, RZ, RZ, UR8 ;  /* 0x00000008ff047e24 */ /* 0x000fe2000f8e00ff */
[----:B-1----:R-:W-:Y:S01]  /*8130*/  MOV R7, UR7 ;  /* 0x0000000700077c02 */ /* 0x002fe20008000f00 */
[----:B------:R-:W-:Y:S01]  /*8140*/  IMAD.U32 R6, RZ, RZ, UR6 ;  /* 0x00000006ff067e24 */ /* 0x000fe2000f8e00ff */
[----:B-----5:R-:W-:Y:S01]  /*8150*/  MOV R11, UR5 ;  /* 0x00000005000b7c02 */ /* 0x020fe20008000f00 */
[----:B------:R-:W-:Y:S02]  /*8160*/  IMAD.U32 R10, RZ, RZ, UR4 ;  /* 0x00000004ff0a7e24 */ /* 0x000fe4000f8e00ff */
[----:B------:R-:W-:Y:S07]  /*8170*/  LEPC R20, `(.L_x_153) ;  /* 0x000000001014794e */ /* 0x000fee0000000000 */
[----:B---34-:R-:W-:Y:S05]  /*8180*/  CALL.ABS.NOINC R2 ;  /* 0x0000000002007343 */ /* 0x018fea0003c00000 */
.L_x_153:
[----:B------:R-:W-:Y:S01]  /*8190*/  ISETP.NE.AND P6, PT, R111, RZ, PT ;  /* 0x000000ff6f00720c */ /* 0x000fe20003fc5270 */
[----:B------:R-:W-:Y:S05]  /*81a0*/  WARPSYNC.ALL ;  /* 0x0000000000007948 */ /* 0x000fea0003800000 */
[----:B------:R-:W-:Y:S01]  /*81b0*/  R2UR UR4, R48 ;  /* 0x00000000300472ca */ /* 0x000fe200000e0000 */
[----:B------:R-:W-:Y:S01]  /*81c0*/  BSSY.RECONVERGENT B0, `(.L_x_154) ;  /* 0x000008f000007945 */ /* 0x000fe20003800200 */
[----:B------:R-:W-:Y:S02]  /*81d0*/  MOV R50, UR51 ;  /* 0x0000003300327c02 */ /* 0x000fe40008000f00 */
[----:B-1--4-:R-:W-:Y:S02]  /*81e0*/  SHF.L.U32 R3, R56, 0x10, RZ ;  /* 0x0000001038037819 */ /* 0x012fe400000006ff */
[----:B------:R-:W-:Y:S02]  /*81f0*/  MOV R63, UR37 ;  /* 0x00000025003f7c02 */ /* 0x000fe40008000f00 */
[----:B------:R-:W-:Y:S02]  /*8200*/  @P6 LEA R50, R50, UR48, 0x3 ;  /* 0x0000003032326c11 */ /* 0x000fe4000f8e18ff */
[----:B------:R-:W-:Y:S02]  /*8210*/  LOP3.LUT R51, R57, 0xffff0000, RZ, 0xc0, !PT ;  /* 0xffff000039337812 */ /* 0x000fe400078ec0ff */
[----:B------:R-:W-:Y:S01]  /*8220*/  @P6 IADD3 R50, PT, PT, R50, 0x220, RZ ;  /* 0x0000022032326810 */ /* 0x000fe20007ffe0ff */
[----:B------:R-:W1:Y:S01]  /*8230*/  LDTM.x32 R4, tmem[UR4+0x20] ;  /* 0x00002004000479ee */ /* 0x000e6200082c0000 */
[----:B------:R-:W-:Y:S02]  /*8240*/  ISETP.NE.AND P0, PT, R106, RZ, PT ;  /* 0x000000ff6a00720c */ /* 0x000fe40003f05270 */
[----:B------:R-:W-:Y:S02]  /*8250*/  @P6 PRMT R63, R63, 0x654, R50 ;  /* 0x000006543f3f6816 */ /* 0x000fe40000000032 */
[----:B------:R-:W-:Y:S01]  /*8260*/  SHF.L.U32 R50, R57, 0x10, RZ ;  /* 0x0000001039327819 */ /* 0x000fe200000006ff */
[C---:B-1----:R-:W-:Y:S01]  /*8270*/  FMUL R0, R47.reuse, R4 ;  /* 0x000000042f007220 */ /* 0x042fe20000400000 */
[----:B------:R-:W-:Y:S01]  /*8280*/  LOP3.LUT R4, R56, 0xffff0000, RZ, 0xc0, !PT ;  /* 0xffff000038047812 */ /* 0x000fe200078ec0ff */
[C---:B------:R-:W-:Y:S01]  /*8290*/  FMUL R2, R47.reuse, R5 ;  /* 0x000000052f027220 */ /* 0x040fe20000400000 */
[----:B------:R-:W-:Y:S01]  /*82a0*/  FMUL R7, R47, R7 ;  /* 0x000000072f077220 */ /* 0x000fe20000400000 */
[----:B------:R-:W-:Y:S01]  /*82b0*/  FFMA R0, R49, R3, R0 ;  /* 0x0000000331007223 */ /* 0x000fe20000000000 */
[----:B------:R-:W-:Y:S01]  /*82c0*/  FMUL R3, R47, R6 ;  /* 0x000000062f037220 */ /* 0x000fe20000400000 */
[----:B------:R-:W-:Y:S01]  /*82d0*/  FFMA R2, R49, R4, R2 ;  /* 0x0000000431027223 */ /* 0x000fe20000000002 */
[C---:B------:R-:W-:Y:S01]  /*82e0*/  FMUL R4, R47.reuse, R8 ;  /* 0x000000082f047220 */ /* 0x040fe20000400000 */
[C---:B------:R-:W-:Y:S01]  /*82f0*/  FMUL R8, R47.reuse, R12 ;  /* 0x0000000c2f087220 */ /* 0x040fe20000400000 */
[C---:B------:R-:W-:Y:S01]  /*8300*/  FMUL R12, R47.reuse, R16 ;  /* 0x000000102f0c7220 */ /* 0x040fe20000400000 */
[C---:B------:R-:W-:Y:S01]  /*8310*/  FMUL R16, R47.reuse, R20 ;  /* 0x000000142f107220 */ /* 0x040fe20000400000 */
[----:B------:R-:W-:Y:S01]  /*8320*/  F2FP.BF16.F32.PACK_AB R52, R2, R0 ;  /* 0x000000000234723e */ /* 0x000fe200000010ff */
[C---:B------:R-:W-:Y:S01]  /*8330*/  FMUL R20, R47.reuse, R24 ;  /* 0x000000182f147220 */ /* 0x040fe20000400000 */
[C---:B------:R-:W-:Y:S01]  /*8340*/  LOP3.LUT R0, R58.reuse, 0xffff0000, RZ, 0xc0, !PT ;  /* 0xffff00003a007812 */ /* 0x040fe200078ec0ff */
[----:B------:R-:W-:Y:S01]  /*8350*/  FMUL R24, R47, R28 ;  /* 0x0000001c2f187220 */ /* 0x000fe20000400000 */
[----:B------:R-:W-:Y:S01]  /*8360*/  SHF.L.U32 R2, R59, 0x10, RZ ;  /* 0x000000103b027819 */ /* 0x000fe200000006ff */
[C---:B------:R-:W-:Y:S01]  /*8370*/  FMUL R28, R47.reuse, R32 ;  /* 0x000000202f1c7220 */ /* 0x040fe20000400000 */
[----:B------:R-:W-:Y:S01]  /*8380*/  SHF.L.U32 R32, R58, 0x10, RZ ;  /* 0x000000103a207819 */ /* 0x000fe200000006ff */
[----:B------:R-:W-:Y:S01]  /*8390*/  FMUL R5, R47, R9 ;  /* 0x000000092f057220 */ /* 0x000fe20000400000 */
[C---:B------:R-:W-:Y:S01]  /*83a0*/  FFMA R3, R49.reuse, R50, R3 ;  /* 0x0000003231037223 */ /* 0x040fe20000000003 */
[----:B------:R-:W-:Y:S01]  /*83b0*/  FFMA R7, R49, R51, R7 ;  /* 0x0000003331077223 */ /* 0x000fe20000000007 */
[----:B------:R-:W-:Y:S01]  /*83c0*/  FMUL R6, R47, R10 ;  /* 0x0000000a2f067220 */ /* 0x000fe20000400000 */
[----:B------:R-:W-:Y:S01]  /*83d0*/  FFMA R4, R49, R32, R4 ;  /* 0x0000002031047223 */ /* 0x000fe20000000004 */
[----:B------:R-:W-:Y:S01]  /*83e0*/  LOP3.LUT R32, R59, 0xffff0000, RZ, 0xc0, !PT ;  /* 0xffff00003b207812 */ /* 0x000fe200078ec0ff */
[----:B------:R-:W-:Y:S01]  /*83f0*/  FFMA R5, R49, R0, R5 ;  /* 0x0000000031057223 */ /* 0x000fe20000000005 */
[C---:B------:R-:W-:Y:S01]  /*8400*/  SHF.L.U32 R0, R64.reuse, 0x10, RZ ;  /* 0x0000001040007819 */ /* 0x040fe200000006ff */
[----:B------:R-:W-:Y:S01]  /*8410*/  FMUL R11, R47, R11 ;  /* 0x0000000b2f0b7220 */ /* 0x000fe20000400000 */
[----:B------:R-:W-:Y:S01]  /*8420*/  F2FP.BF16.F32.PACK_AB R53, R7, R3 ;  /* 0x000000030735723e */ /* 0x000fe200000010ff */
[C---:B------:R-:W-:Y:S01]  /*8430*/  FFMA R6, R49.reuse, R2, R6 ;  /* 0x0000000231067223 */ /* 0x040fe20000000006 */
[----:B------:R-:W-:Y:S01]  /*8440*/  LOP3.LUT R2, R64, 0xffff0000, RZ, 0xc0, !PT ;  /* 0xffff000040027812 */ /* 0x000fe200078ec0ff */
[----:B------:R-:W-:Y:S01]  /*8450*/  FFMA R11, R49, R32, R11 ;  /* 0x00000020310b7223 */ /* 0x000fe2000000000b */
[----:B------:R-:W-:Y:S01]  /*8460*/  SHF.L.U32 R3, R65, 0x10, RZ ;  /* 0x0000001041037819 */ /* 0x000fe200000006ff */
[----:B------:R-:W-:Y:S01]  /*8470*/  FFMA R8, R49, R0, R8 ;  /* 0x0000000031087223 */ /* 0x000fe20000000008 */
[----:B------:R-:W-:Y:S01]  /*8480*/  LOP3.LUT R0, R65, 0xffff0000, RZ, 0xc0, !PT ;  /* 0xffff000041007812 */ /* 0x000fe200078ec0ff */
[----:B------:R-:W-:Y:S01]  /*8490*/  FMUL R9, R47, R13 ;  /* 0x0000000d2f097220 */ /* 0x000fe20000400000 */
[----:B------:R-:W-:Y:S01]  /*84a0*/  F2FP.BF16.F32.PACK_AB R54, R5, R4 ;  /* 0x000000040536723e */ /* 0x000fe200000010ff */
[----:B------:R-:W-:Y:S01]  /*84b0*/  FMUL R10, R47, R14 ;  /* 0x0000000e2f0a7220 */ /* 0x000fe20000400000 */
[----:B------:R-:W-:Y:S01]  /*84c0*/  F2FP.BF16.F32.PACK_AB R55, R11, R6 ;  /* 0x000000060b37723e */ /* 0x000fe200000010ff */
[----:B------:R-:W-:Y:S01]  /*84d0*/  FMUL R15, R47, R15 ;  /* 0x0000000f2f0f7220 */ /* 0x000fe20000400000 */
[----:B------:R-:W-:Y:S01]  /*84e0*/  SHF.L.U32 R4, R81, 0x10, RZ ;  /* 0x0000001051047819 */ /* 0x000fe200000006ff */
[C---:B------:R-:W-:Y:S01]  /*84f0*/  FFMA R9, R49.reuse, R2, R9 ;  /* 0x0000000231097223 */ /* 0x040fe20000000009 */
[C---:B------:R-:W-:Y:S01]  /*8500*/  SHF.L.U32 R2, R66.reuse, 0x10, RZ ;  /* 0x0000001042027819 */ /* 0x040fe200000006ff */
[C---:B------:R-:W-:Y:S01]  /*8510*/  FFMA R10, R49.reuse, R3, R10 ;  /* 0x00000003310a7223 */ /* 0x040fe2000000000a */
[----:B------:R-:W-:Y:S01]  /*8520*/  LOP3.LUT R3, R66, 0xffff0000, RZ, 0xc0, !PT ;  /* 0xffff000042037812 */ /* 0x000fe200078ec0ff */
[----:B------:R-:W-:Y:S01]  /*8530*/  FFMA R15, R49, R0, R15 ;  /* 0x00000000310f7223 */ /* 0x000fe2000000000f */
[----:B------:R-:W-:Y:S01]  /*8540*/  SHF.L.U32 R0, R67, 0x10, RZ ;  /* 0x0000001043007819 */ /* 0x000fe200000006ff */
[----:B------:R-:W-:Y:S01]  /*8550*/  FMUL R13, R47, R17 ;  /* 0x000000112f0d7220 */ /* 0x000fe20000400000 */
[----:B------:R-:W-:Y:S01]  /*8560*/  F2FP.BF16.F32.PACK_AB R8, R9, R8 ;  /* 0x000000080908723e */ /* 0x000fe200000010ff */
[----:B------:R-:W-:Y:S01]  /*8570*/  FMUL R14, R47, R18 ;  /* 0x000000122f0e7220 */ /* 0x000fe20000400000 */
[----:B------:R-:W-:Y:S01]  /*8580*/  F2FP.BF16.F32.PACK_AB R9, R15, R10 ;  /* 0x0000000a0f09723e */ /* 0x000fe200000010ff */
[----:B------:R-:W-:Y:S01]  /*8590*/  FFMA R12, R49, R2, R12 ;  /* 0x00000002310c7223 */ /* 0x000fe2000000000c */
[----:B------:R-:W-:Y:S01]  /*85a0*/  LOP3.LUT R2, R67, 0xffff0000, RZ, 0xc0, !PT ;  /* 0xffff000043027812 */ /* 0x000fe200078ec0ff */
[----:B------:R-:W-:Y:S01]  /*85b0*/  FFMA R13, R49, R3, R13 ;  /* 0x00000003310d7223 */ /* 0x000fe2000000000d */
[----:B------:R-:W-:Y:S01]  /*85c0*/  SHF.L.U32 R3, R73, 0x10, RZ ;  /* 0x0000001049037819 */ /* 0x000fe200000006ff */
[----:B------:R-:W-:Y:S01]  /*85d0*/  FFMA R14, R49, R0, R14 ;  /* 0x00000000310e7223 */ /* 0x000fe2000000000e */
[C---:B------:R-:W-:Y:S01]  /*85e0*/  SHF.L.U32 R0, R72.reuse, 0x10, RZ ;  /* 0x0000001048007819 */ /* 0x040fe200000006ff */
[----:B------:R-:W-:Y:S01]  /*85f0*/  FMUL R19, R47, R19 ;  /* 0x000000132f137220 */ /* 0x000fe20000400000 */
[----:B------:R-:W-:Y:S01]  /*8600*/  F2FP.BF16.F32.PACK_AB R10, R13, R12 ;  /* 0x0000000c0d0a723e */ /* 0x000fe200000010ff */
[----:B------:R-:W-:Y:S01]  /*8610*/  FMUL R17, R47, R21 ;  /* 0x000000152f117220 */ /* 0x000fe20000400000 */
[----:B------:R-:W-:Y:S01]  /*8620*/  LOP3.LUT R5, R83, 0xffff0000, RZ, 0xc0, !PT ;  /* 0xffff000053057812 */ /* 0x000fe200078ec0ff */
[C---:B------:R-:W-:Y:S01]  /*8630*/  FFMA R19, R49.reuse, R2, R19 ;  /* 0x0000000231137223 */ /* 0x040fe20000000013 */
[----:B------:R-:W-:Y:S01]  /*8640*/  LOP3.LUT R2, R72, 0xffff0000, RZ, 0xc0, !PT ;  /* 0xffff000048027812 */ /* 0x000fe200078ec0ff */
[----:B------:R1:W-:Y:S01]  /*8650*/  STS.128 [R104+0x2000], R52 ;  /* 0x0020003468007388 */ /* 0x0003e20000000c00 */
[----:B------:R-:W-:Y:S01]  /*8660*/  FFMA R16, R49, R0, R16 ;  /* 0x0000000031107223 */ /* 0x000fe20000000010 */
[----:B------:R-:W-:Y:S01]  /*8670*/  LOP3.LUT R0, R73, 0xffff0000, RZ, 0xc0, !PT ;  /* 0xffff000049007812 */ /* 0x000fe200078ec0ff */
[----:B------:R-:W-:Y:S01]  /*8680*/  FMUL R18, R47, R22 ;  /* 0x000000162f127220 */ /* 0x000fe20000400000 */
[----:B------:R-:W-:Y:S01]  /*8690*/  F2FP.BF16.F32.PACK_AB R11, R19, R14 ;  /* 0x0000000e130b723e */ /* 0x000fe200000010ff */
[----:B------:R-:W-:Y:S01]  /*86a0*/  FMUL R23, R47, R23 ;  /* 0x000000172f177220 */ /* 0x000fe20000400000 */
[C---:B------:R-:W-:Y:S01]  /*86b0*/  FFMA R17, R49.reuse, R2, R17 ;  /* 0x0000000231117223 */ /* 0x040fe20000000011 */
[C---:B------:R-:W-:Y:S01]  /*86c0*/  SHF.L.U32 R2, R74.reuse, 0x10, RZ ;  /* 0x000000104a027819 */ /* 0x040fe200000006ff */
[----:B------:R-:W-:Y:S01]  /*86d0*/  FFMA R18, R49, R3, R18 ;  /* 0x0000000331127223 */ /* 0x000fe20000000012 */
[----:B------:R-:W-:Y:S01]  /*86e0*/  SHF.L.U32 R3, R75, 0x10, RZ ;  /* 0x000000104b037819 */ /* 0x000fe200000006ff */
[----:B------:R1:W-:Y:S01]  /*86f0*/  STS.128 [R103+0x2010], R8 ;  /* 0x0020100867007388 */ /* 0x0003e20000000c00 */
[----:B------:R-:W-:Y:S01]  /*8700*/  F2FP.BF16.F32.PACK_AB R16, R17, R16 ;  /* 0x000000101110723e */ /* 0x000fe200000010ff */
[----:B------:R-:W-:Y:S01]  /*8710*/  FFMA R23, R49, R0, R23 ;  /* 0x0000000031177223 */ /* 0x000fe20000000017 */
[----:B------:R-:W-:Y:S01]  /*8720*/  LOP3.LUT R0, R74, 0xffff0000, RZ, 0xc0, !PT ;  /* 0xffff00004a007812 */ /* 0x000fe200078ec0ff */
[C---:B------:R-:W-:Y:S01]  /*8730*/  FMUL R21, R47.reuse, R25 ;  /* 0x000000192f157220 */ /* 0x040fe20000400000 */
[----:B------:R-:W-:Y:S01]  /*8740*/  FMUL R22, R47, R26 ;  /* 0x0000001a2f167220 */ /* 0x000fe20000400000 */
[C---:B------:R-:W-:Y:S01]  /*8750*/  FFMA R20, R49.reuse, R2, R20 ;  /* 0x0000000231147223 */ /* 0x040fe20000000014 */
[C---:B------:R-:W-:Y:S01]  /*8760*/  SHF.L.U32 R2, R80.reuse, 0x10, RZ ;  /* 0x0000001050027819 */ /* 0x040fe200000006ff */
[----:B------:R-:W-:Y:S01]  /*8770*/  FFMA R21, R49, R0, R21 ;  /* 0x0000000031157223 */ /* 0x000fe20000000015 */
[----:B------:R-:W-:Y:S01]  /*8780*/  LOP3.LUT R0, R75, 0xffff0000, RZ, 0xc0, !PT ;  /* 0xffff00004b007812 */ /* 0x000fe200078ec0ff */
[----:B------:R-:W-:Y:S01]  /*8790*/  FFMA R22, R49, R3, R22 ;  /* 0x0000000331167223 */ /* 0x000fe20000000016 */
[C---:B------:R-:W-:Y:S01]  /*87a0*/  FMUL R27, R47.reuse, R27 ;  /* 0x0000001b2f1b7220 */ /* 0x040fe20000400000 */
[----:B------:R-:W-:Y:S01]  /*87b0*/  LOP3.LUT R3, R80, 0xffff0000, RZ, 0xc0, !PT ;  /* 0xffff000050037812 */ /* 0x000fe200078ec0ff */
[C---:B------:R-:W-:Y:S01]  /*87c0*/  FMUL R25, R47.reuse, R29 ;  /* 0x0000001d2f197220 */ /* 0x040fe20000400000 */
[----:B------:R-:W-:Y:S01]  /*87d0*/  FMUL R26, R47, R30 ;  /* 0x0000001e2f1a7220 */ /* 0x000fe20000400000 */
[C---:B------:R-:W-:Y:S01]  /*87e0*/  FFMA R27, R49.reuse, R0, R27 ;  /* 0x00000000311b7223 */ /* 0x040fe2000000001b */
[----:B------:R-:W-:Y:S01]  /*87f0*/  FFMA R24, R49, R2, R24 ;  /* 0x0000000231187223 */ /* 0x000fe20000000018 */
[----:B------:R-:W-:Y:S01]  /*8800*/  LOP3.LUT R0, R81, 0xffff0000, RZ, 0xc0, !PT ;  /* 0xffff000051007812 */ /* 0x000fe200078ec0ff */
[----:B------:R-:W-:Y:S01]  /*8810*/  FFMA R25, R49, R3, R25 ;  /* 0x0000000331197223 */ /* 0x000fe20000000019 */
[----:B------:R-:W-:Y:S01]  /*8820*/  FMUL R31, R47, R31 ;  /* 0x0000001f2f1f7220 */ /* 0x000fe20000400000 */
[C---:B------:R-:W-:Y:S01]  /*8830*/  SHF.L.U32 R2, R82.reuse, 0x10, RZ ;  /* 0x0000001052027819 */ /* 0x040fe200000006ff */
[----:B------:R-:W-:Y:S01]  /*8840*/  FFMA R26, R49, R4, R26 ;  /* 0x00000004311a7223 */ /* 0x000fe2000000001a */
[----:B------:R-:W-:Y:S01]  /*8850*/  LOP3.LUT R3, R82, 0xffff0000, RZ, 0xc0, !PT ;  /* 0xffff000052037812 */ /* 0x000fe200078ec0ff */
[----:B------:R-:W-:Y:S01]  /*8860*/  FMUL R29, R47, R33 ;  /* 0x000000212f1d7220 */ /* 0x000fe20000400000 */
[----:B------:R-:W-:Y:S01]  /*8870*/  SHF.L.U32 R4, R83, 0x10, RZ ;  /* 0x0000001053047819 */ /* 0x000fe200000006ff */
[----:B------:R-:W-:Y:S01]  /*8880*/  FMUL R30, R47, R34 ;  /* 0x000000222f1e7220 */ /* 0x000fe20000400000 */
[----:B------:R-:W-:Y:S01]  /*8890*/  F2FP.BF16.F32.PACK_AB R17, R23, R18 ;  /* 0x000000121711723e */ /* 0x000fe200000010ff */
[----:B------:R-:W-:Y:S01]  /*88a0*/  FFMA R31, R49, R0, R31 ;  /* 0x00000000311f7223 */ /* 0x000fe2000000001f */
[----:B------:R-:W-:Y:S01]  /*88b0*/  FMUL R35, R47, R35 ;  /* 0x000000232f237220 */ /* 0x000fe20000400000 */
[----:B------:R-:W-:Y:S01]  /*88c0*/  F2FP.BF16.F32.PACK_AB R18, R21, R20 ;  /* 0x000000141512723e */ /* 0x000fe200000010ff */
[----:B------:R-:W-:Y:S01]  /*88d0*/  FFMA R28, R49, R2, R28 ;  /* 0x00000002311c7223 */ /* 0x000fe2000000001c */
[----:B------:R-:W-:Y:S01]  /*88e0*/  F2FP.BF16.F32.PACK_AB R19, R27, R22 ;  /* 0x000000161b13723e */ /* 0x000fe200000010ff */
[C---:B------:R-:W-:Y:S01]  /*88f0*/  FFMA R29, R49.reuse, R3, R29 ;  /* 0x00000003311d7223 */ /* 0x040fe2000000001d */
[C---:B------:R-:W-:Y:S01]  /*8900*/  FFMA R30, R49.reuse, R4, R30 ;  /* 0x00000004311e7223 */ /* 0x040fe2000000001e */
[----:B------:R-:W-:Y:S01]  /*8910*/  FFMA R35, R49, R5, R35 ;  /* 0x0000000531237223 */ /* 0x000fe20000000023 */
[----:B------:R-:W-:Y:S01]  /*8920*/  F2FP.BF16.F32.PACK_AB R24, R25, R24 ;  /* 0x000000181918723e */ /* 0x000fe200000010ff */
[----:B------:R1:W-:Y:S01]  /*8930*/  STS.128 [R102+0x2020], R16 ;  /* 0x0020201066007388 */ /* 0x0003e20000000c00 */
[----:B------:R-:W-:Y:S02]  /*8940*/  F2FP.BF16.F32.PACK_AB R25, R31, R26 ;  /* 0x0000001a1f19723e */ /* 0x000fe400000010ff */
[----:B------:R-:W-:Y:S02]  /*8950*/  F2FP.BF16.F32.PACK_AB R26, R29, R28 ;  /* 0x0000001c1d1a723e */ /* 0x000fe400000010ff */
[----:B------:R-:W-:Y:S02]  /*8960*/  F2FP.BF16.F32.PACK_AB R27, R35, R30 ;  /* 0x0000001e231b723e */ /* 0x000fe400000010ff */
[----:B------:R-:W-:Y:S02]  /*8970*/  LEA R0, R60, UR48, 0x3 ;  /* 0x000000303c007c11 */ /* 0x000fe4000f8e18ff */
[----:B------:R-:W-:Y:S01]  /*8980*/  @P6 SHF.L.U32 R2, R101, 0x1f, RZ ;  /* 0x0000001f65026819 */ /* 0x000fe200000006ff */
        /* <DEDUP_REMOVED lines=9> */
[----:B------:R-:W-:Y:S02]  /*8a20*/  UIADD3 UR8, UP0, UPT, UR52, 0x680, URZ ;  /* 0x0000068034087890 */ /* 0x000fe4000ff1e0ff */
[----:B------:R-:W-:Y:S02]  /*8a30*/  UIADD3 UR5, UPT, UPT, UR41, 0x20, URZ ;  /* 0x0000002029057890 */ /* 0x000fe4000fffe0ff */
[----:B------:R-:W-:Y:S02]  /*8a40*/  UIADD3 UR4, UPT, UPT, UR48, 0x2400, URZ ;  /* 0x0000240030047890 */ /* 0x000fe4000fffe0ff */
[----:B------:R-:W-:Y:S01]  /*8a50*/  UIADD3.X UR9, UPT, UPT, URZ, UR53, URZ, UP0, !UPT ;  /* 0x00000035ff097290 */ /* 0x000fe200087fe4ff */
[----:B------:R-:W-:Y:S01]  /*8a60*/  UMOV UR6, UR42 ;  /* 0x0000002a00067c82 */ /* 0x000fe20008000000 */
[----:B------:R-:W-:Y:S07]  /*8a70*/  UMOV UR7, UR36 ;  /* 0x0000002400077c82 */ /* 0x000fee0008000000 */
[----:B------:R2:W-:Y:S01]  /*8a80*/  UTMASTG.3D [UR4], [UR8] ;  /* 0x00000004080073b5 */ /* 0x0005e20008010000 */
[----:B------:R0:W-:Y:S01]  /*8a90*/  UTMACMDFLUSH ;  /* 0x00000000000079b7 */ /* 0x0001e20000000000 */
[----:B--2---:R-:W-:Y:S04]  /*8aa0*/  DEPBAR.LE SB0, 0x1 ;  /* 0x000080400000791a */ /* 0x004fe80000000000 */
.L_x_155:
[----:B------:R-:W-:Y:S05]  /*8ab0*/  BSYNC.RECONVERGENT B0 ;  /* 0x0000000000007941 */ /* 0x000fea0003800200 */
.L_x_154:
[----:B------:R-:W-:Y:S01]  /*8ac0*/  BAR.SYNC.DEFER_BLOCKING 0x1, 0x80 ;  /* 0x0042000000007b1d */ /* 0x000fe20000010000 */
[----:B------:R-:W-:Y:S04]  /*8ad0*/  UIADD3 UR40, UPT, UPT, UR51, 0x1, URZ ;  /* 0x0000000133287890 */ /* 0x000fe8000fffe0ff */
[----:B------:R-:W-:Y:S04]  /*8ae0*/  UISETP.NE.AND UP0, UPT, UR40, 0x4, UPT ;  /* 0x000000042800788c */ /* 0x000fe8000bf05270 */
[----:B------:R-:W-:Y:S01]  /*8af0*/  USEL UR40, UR40, URZ, UP0 ;  /* 0x000000ff28287287 */ /* 0x000fe20008000000 */
[----:B------:R2:W-:Y:S01]  /*8b00*/  @P6 SYNCS.ARRIVE.TRANS64.RED.A1T0 RZ, [R63+URZ], RZ ;  /* 0x000000ff3fff69a7 */ /* 0x0005e200081004ff */
[----:B------:R-:W-:Y:S01]  /*8b10*/  BSSY B1, `(.L_x_156) ;  /* 0x0000017000017945 */ /* 0x000fe20003800000 */
[----:B------:R-:W4:Y:S02]  /*8b20*/  @P6 SYNCS.PHASECHK.TRANS64.TRYWAIT P0, [R0+URZ+0x200], R2 ;  /* 0x00020002000065a7 */ /* 0x000f2400080011ff */
[----:B----4-:R-:W-:Y:S01]  /*8b30*/  @P6 SEL R61, RZ, 0x1, !P0 ;  /* 0x00000001ff3d6807 */ /* 0x010fe20004000000 */
[----:B--2---:R-:W-:Y:S06]  /*8b40*/  @!P6 BRA `(.L_x_157) ;  /* 0x00000000004ce947 */ /* 0x004fec0003800000 */
        /* <DEDUP_REMOVED lines=9> */
[----:B------:R-:W-:Y:S04]  /*8be0*/  SHF.L.U32 R6, R101, 0x1f, RZ ;  /* 0x0000001f65067819 */ /* 0x000fe800000006ff */
[----:B------:R-:W2:Y:S02]  /*8bf0*/  SYNCS.PHASECHK.TRANS64.TRYWAIT P0, [R0+URZ+0x200], R6 ;  /* 0x00020006000075a7 */ /* 0x000ea400080011ff */
[----:B--2---:R-:W-:Y:S05]  /*8c00*/  @!P0 BRA `(.L_x_160) ;  /* 0x0000003000508947 */ /* 0x004fea0003800000 */
.L_x_159:
[----:B------:R-:W-:Y:S05]  /*8c10*/  BSYNC B0 ;  /* 0x0000000000007941 */ /* 0x000fea0003800000 */
.L_x_158:
[----:B------:R-:W-:Y:S02]  /*8c20*/  ISETP.NE.AND P0, PT, R62, RZ, PT ;  /* 0x000000ff3e00720c */ /* 0x000fe40003f05270 */
[----:B------:R-:W-:Y:S11]  /*8c30*/  IADD3 R60, PT, PT, R60, 0x1, RZ ;  /* 0x000000013c3c7810 */ /* 0x000ff60007ffe0ff */
[----:B------:R4:W1:Y:S04]  /*8c40*/  @P0 LDS.128 R56, [R5] ;  /* 0x0000000005380984 */ /* 0x0008680000000c00 */
[----:B------:R4:W1:Y:S04]  /*8c50*/  @P0 LDS.128 R64, [R4+0x10] ;  /* 0x0000100004400984 */ /* 0x0008680000000c00 */
[----:B------:R4:W1:Y:S04]  /*8c60*/  @P0 LDS.128 R72, [R3+0x20] ;  /* 0x0000200003480984 */ /* 0x0008680000000c00 */
[----:B------:R4:W1:Y:S02]  /*8c70*/  @P0 LDS.128 R80, [R2+0x30] ;  /* 0x0000300002500984 */ /* 0x0008640000000c00 */
.L_x_157:
[----:B------:R-:W-:Y:S05]  /*8c80*/  BSYNC B1 ;  /* 0x0000000000017941 */ /* 0x000fea0003800000 */
.L_x_156:
        /* <DEDUP_REMOVED lines=21> */
.L_x_161:
        /* <DEDUP_REMOVED lines=146> */
.L_x_163:
[----:B------:R-:W-:Y:S05]  /*9700*/  BSYNC.RECONVERGENT B0 ;  /* 0x0000000000007941 */ /* 0x000fea0003800200 */
.L_x_162:
        /* <DEDUP_REMOVED lines=21> */
.L_x_167:
[----:B------:R-:W-:Y:S05]  /*9860*/  BSYNC B0 ;  /* 0x0000000000007941 */ /* 0x000fea0003800000 */
.L_x_166:
[----:B------:R-:W-:Y:S11]  /*9870*/  ISETP.NE.AND P0, PT, R62, RZ, PT ;  /* 0x000000ff3e00720c */ /* 0x000ff60003f05270 */
[----:B------:R-:W-:Y:S02]  /*9880*/  @!UPT UIADD3 URZ, UPT, UPT, URZ, URZ, URZ ;  /* 0x000000fffffff290 */ /* 0x000fe4000fffe0ff */
[----:B------:R4:W1:Y:S04]  /*9890*/  @P0 LDS.128 R56, [R4] ;  /* 0x0000000004380984 */ /* 0x0008680000000c00 */
[----:B------:R4:W1:Y:S04]  /*98a0*/  @P0 LDS.128 R64, [R3+0x10] ;  /* 0x0000100003400984 */ /* 0x0008680000000c00 */
[----:B------:R4:W1:Y:S04]  /*98b0*/  @P0 LDS.128 R72, [R2+0x20] ;  /* 0x0000200002480984 */ /* 0x0008680000000c00 */
[----:B------:R4:W1:Y:S02]  /*98c0*/  @P0 LDS.128 R80, [R60+0x30] ;  /* 0x000030003c500984 */ /* 0x0008640000000c00 */
.L_x_165:
[----:B------:R-:W-:Y:S05]  /*98d0*/  BSYNC B1 ;  /* 0x0000000000017941 */ /* 0x000fea0003800000 */
.L_x_164:
        /* <DEDUP_REMOVED lines=21> */
.L_x_169:
[----:B------:R-:W-:Y:S01]  /*9a30*/  ISETP.NE.AND P0, PT, R106, RZ, PT ;  /* 0x000000ff6a00720c */ /* 0x000fe20003f05270 */
[----:B------:R-:W-:Y:S05]  /*9a40*/  WARPSYNC.ALL ;  /* 0x0000000000007948 */ /* 0x000fea0003800000 */
[----:B------:R-:W-:Y:S01]  /*9a50*/  R2UR UR4, R48 ;  /* 0x00000000300472ca */ /* 0x000fe200000e0000 */
[----:B------:R-:W-:Y:S01]  /*9a60*/  BSSY.RECONVERGENT B0, `(.L_x_170) ;  /* 0x000008b000007945 */ /* 0x000fe20003800200 */
[C---:B-1----:R-:W-:Y:S02]  /*9a70*/  SHF.L.U32 R48, R56.reuse, 0x10, RZ ;  /* 0x0000001038307819 */ /* 0x042fe400000006ff */
[----:B------:R-:W-:Y:S02]  /*9a80*/  LOP3.LUT R50, R56, 0xffff0000, RZ, 0xc0, !PT ;  /* 0xffff000038327812 */ /* 0x000fe400078ec0ff */
[C---:B------:R-:W-:Y:S02]  /*9a90*/  SHF.L.U32 R51, R57.reuse, 0x10, RZ ;  /* 0x0000001039337819 */ /* 0x040fe400000006ff */
[----:B------:R-:W-:Y:S02]  /*9aa0*/  LOP3.LUT R52, R57, 0xffff0000, RZ, 0xc0, !PT ;  /* 0xffff000039347812 */ /* 0x000fe400078ec0ff */
[C---:B------:R-:W-:Y:S02]  /*9ab0*/  SHF.L.U32 R53, R58.reuse, 0x10, RZ ;  /* 0x000000103a357819 */ /* 0x040fe400000006ff */
[----:B------:R-:W-:Y:S01]  /*9ac0*/  LOP3.LUT R54, R58, 0xffff0000, RZ, 0xc0, !PT ;  /* 0xffff00003a367812 */ /* 0x000fe200078ec0ff */
[----:B----4-:R-:W1:Y:S01]  /*9ad0*/  LDTM.x32 R4, tmem[UR4+0x60] ;  /* 0x00006004000479ee */ /* 0x010e6200082c0000 */
[C---:B------:R-:W-:Y:S01]  /*9ae0*/  SHF.L.U32 R55, R59.reuse, 0x10, RZ ;  /* 0x000000103b377819 */ /* 0x040fe200000006ff */
[----:B------:R-:W-:Y:S01]  /*9af0*/  NOP ;  /* 0x0000000000007918 */ /* 0x000fe20000000000 */
[----:B------:R-:W-:Y:S02]  /*9b00*/  LOP3.LUT R56, R59, 0xffff0000, RZ, 0xc0, !PT ;  /* 0xffff00003b387812 */ /* 0x000fe400078ec0ff */
[C---:B------:R-:W-:Y:S02]  /*9b10*/  SHF.L.U32 R57, R64.reuse, 0x10, RZ ;  /* 0x0000001040397819 */ /* 0x040fe400000006ff */
[----:B------:R-:W-:Y:S02]  /*9b20*/  LOP3.LUT R58, R64, 0xffff0000, RZ, 0xc0, !PT ;  /* 0xffff0000403a7812 */ /* 0x000fe400078ec0ff */
[C---:B------:R-:W-:Y:S02]  /*9b30*/  SHF.L.U32 R59, R65.reuse, 0x10, RZ ;  /* 0x00000010413b7819 */ /* 0x040fe400000006ff */
[----:B------:R-:W-:Y:S02]  /*9b40*/  LOP3.LUT R60, R65, 0xffff0000, RZ, 0xc0, !PT ;  /* 0xffff0000413c7812 */ /* 0x000fe400078ec0ff */
[C---:B------:R-:W-:Y:S02]  /*9b50*/  SHF.L.U32 R61, R66.reuse, 0x10, RZ ;  /* 0x00000010423d7819 */ /* 0x040fe400000006ff */
[----:B------:R-:W-:Y:S02]  /*9b60*/  LOP3.LUT R62, R66, 0xffff0000, RZ, 0xc0, !PT ;  /* 0xffff0000423e7812 */ /* 0x000fe400078ec0ff */
[C---:B------:R-:W-:Y:S02]  /*9b70*/  SHF.L.U32 R63, R67.reuse, 0x10, RZ ;  /* 0x00000010433f7819 */ /* 0x040fe400000006ff */
[----:B------:R-:W-:Y:S02]  /*9b80*/  IADD3 R112, PT, PT, R112, 0x290, RZ ;  /* 0x0000029070707810 */ /* 0x000fe40007ffe0ff */
[----:B------:R-:W-:Y:S02]  /*9b90*/  LOP3.LUT R64, R67, 0xffff0000, RZ, 0xc0, !PT ;  /* 0xffff000043407812 */ /* 0x000fe400078ec0ff */
[C---:B------:R-:W-:Y:S01]  /*9ba0*/  SHF.L.U32 R65, R72.reuse, 0x10, RZ ;  /* 0x0000001048417819 */ /* 0x040fe200000006ff */
[C---:B-1----:R-:W-:Y:S01]  /*9bb0*/  FMUL R4, R47.reuse, R4 ;  /* 0x000000042f047220 */ /* 0x042fe20000400000 */
[----:B------:R-:W-:Y:S01]  /*9bc0*/  LOP3.LUT R66, R72, 0xffff0000, RZ, 0xc0, !PT ;  /* 0xffff000048427812 */ /* 0x000fe200078ec0ff */
[----:B------:R-:W-:Y:S01]  /*9bd0*/  FMUL R5, R47, R5 ;  /* 0x000000052f057220 */ /* 0x000fe20000400000 */
[----:B------:R-:W-:Y:S01]  /*9be0*/  LOP3.LUT R112, R112, 0xfefffff8, RZ, 0xc0, !PT ;  /* 0xfefffff870707812 */ /* 0x000fe200078ec0ff */
[----:B------:R-:W-:Y:S01]  /*9bf0*/  FFMA R4, R49, R48, R4 ;  /* 0x0000003031047223 */ /* 0x000fe20000000004 */
[----:B------:R-:W-:Y:S01]  /*9c00*/  FMUL R6, R47, R6 ;  /* 0x000000062f067220 */ /* 0x000fe20000400000 */
[----:B------:R-:W-:Y:S01]  /*9c10*/  FFMA R5, R49, R50, R5 ;  /* 0x0000003231057223 */ /* 0x000fe20000000005 */
[----:B------:R-:W-:Y:S01]  /*9c20*/  SHF.L.U32 R67, R73, 0x10, RZ ;  /* 0x0000001049437819 */ /* 0x000fe200000006ff */
[----:B------:R1:W-:Y:S01]  /*9c30*/  SYNCS.ARRIVE.TRANS64.RED.A1T0 RZ, [R112+URZ], RZ ;  /* 0x000000ff70ff79a7 */ /* 0x0003e200081004ff */
[----:B------:R-:W-:Y:S01]  /*9c40*/  FFMA R6, R49, R51, R6 ;  /* 0x0000003331067223 */ /* 0x000fe20000000006 */
[----:B------:R-:W-:Y:S01]  /*9c50*/  FMUL R7, R47, R7 ;  /* 0x000000072f077220 */ /* 0x000fe20000400000 */
[----:B------:R-:W-:Y:S01]  /*9c60*/  F2FP.BF16.F32.PACK_AB R4, R5, R4 ;  /* 0x000000040504723e */ /* 0x000fe200000010ff */
[C---:B------:R-:W-:Y:S01]  /*9c70*/  FMUL R8, R47.reuse, R8 ;  /* 0x000000082f087220 */ /* 0x040fe20000400000 */
[----:B------:R-:W-:Y:S01]  /*9c80*/  FMUL R9, R47, R9 ;  /* 0x000000092f097220 */ /* 0x000fe20000400000 */
[----:B------:R-:W-:Y:S01]  /*9c90*/  LOP3.LUT R68, R73, 0xffff0000, RZ, 0xc0, !PT ;  /* 0xffff000049447812 */ /* 0x000fe200078ec0ff */
[C---:B------:R-:W-:Y:S01]  /*9ca0*/  FFMA R7, R49.reuse, R52, R7 ;  /* 0x0000003431077223 */ /* 0x040fe20000000007 */
[C---:B------:R-:W-:Y:S01]  /*9cb0*/  FFMA R8, R49.reuse, R53, R8 ;  /* 0x0000003531087223 */ /* 0x040fe20000000008 */
[C---:B------:R-:W-:Y:S01]  /*9cc0*/  SHF.L.U32 R69, R74.reuse, 0x10, RZ ;  /* 0x000000104a457819 */ /* 0x040fe200000006ff */
[----:B------:R-:W-:Y:S01]  /*9cd0*/  FFMA R9, R49, R54, R9 ;  /* 0x0000003631097223 */ /* 0x000fe20000000009 */
[----:B------:R-:W-:Y:S01]  /*9ce0*/  FMUL R10, R47, R10 ;  /* 0x0000000a2f0a7220 */ /* 0x000fe20000400000 */
[----:B------:R-:W-:Y:S01]  /*9cf0*/  F2FP.BF16.F32.PACK_AB R5, R7, R6 ;  /* 0x000000060705723e */ /* 0x000fe200000010ff */
[C---:B------:R-:W-:Y:S01]  /*9d00*/  FMUL R11, R47.reuse, R11 ;  /* 0x0000000b2f0b7220 */ /* 0x040fe20000400000 */
[----:B------:R-:W-:Y:S01]  /*9d10*/  FMUL R0, R47, R12 ;  /* 0x0000000c2f007220 */ /* 0x000fe20000400000 */
[----:B------:R-:W-:Y:S01]  /*9d20*/  F2FP.BF16.F32.PACK_AB R6, R9, R8 ;  /* 0x000000080906723e */ /* 0x000fe200000010ff */
[C---:B------:R-:W-:Y:S01]  /*9d30*/  FFMA R10, R49.reuse, R55, R10 ;  /* 0x00000037310a7223 */ /* 0x040fe2000000000a */
[C---:B------:R-:W-:Y:S01]  /*9d40*/  FFMA R11, R49.reuse, R56, R11 ;  /* 0x00000038310b7223 */ /* 0x040fe2000000000b */
[----:B------:R-:W-:Y:S01]  /*9d50*/  LOP3.LUT R70, R74, 0xffff0000, RZ, 0xc0, !PT ;  /* 0xffff00004a467812 */ /* 0x000fe200078ec0ff */
[----:B------:R-:W-:Y:S01]  /*9d60*/  FFMA R0, R49, R57, R0 ;  /* 0x0000003931007223 */ /* 0x000fe20000000000 */
[----:B------:R-:W-:Y:S01]  /*9d70*/  FMUL R2, R47, R13 ;  /* 0x0000000d2f027220 */ /* 0x000fe20000400000 */
[----:B------:R-:W-:Y:S01]  /*9d80*/  SHF.L.U32 R71, R75, 0x10, RZ ;  /* 0x000000104b477819 */ /* 0x000fe200000006ff */
[----:B------:R-:W-:Y:S01]  /*9d90*/  FMUL R3, R47, R14 ;  /* 0x0000000e2f037220 */ /* 0x000fe20000400000 */
[----:B------:R-:W-:Y:S01]  /*9da0*/  F2FP.BF16.F32.PACK_AB R7, R11, R10 ;  /* 0x0000000a0b07723e */ /* 0x000fe200000010ff */
[----:B------:R-:W-:Y:S01]  /*9db0*/  FFMA R2, R49, R58, R2 ;  /* 0x0000003a31027223 */ /* 0x000fe20000000002 */
[C---:B------:R-:W-:Y:S01]  /*9dc0*/  FMUL R15, R47.reuse, R15 ;  /* 0x0000000f2f0f7220 */ /* 0x040fe20000400000 */
[C---:B------:R-:W-:Y:S01]  /*9dd0*/  FMUL R12, R47.reuse, R16 ;  /* 0x000000102f0c7220 */ /* 0x040fe20000400000 */
[----:B------:R-:W-:Y:S01]  /*9de0*/  FMUL R13, R47, R17 ;  /* 0x000000112f0d7220 */ /* 0x000fe20000400000 */
[----:B------:R1:W-:Y:S01]  /*9df0*/  STS.128 [R104+0x6000], R4 ;  /* 0x0060000468007388 */ /* 0x0003e20000000c00 */
[----:B------:R-:W-:Y:S01]  /*9e00*/  LOP3.LUT R72, R75, 0xffff0000, RZ, 0xc0, !PT ;  /* 0xffff00004b487812 */ /* 0x000fe200078ec0ff */
[C---:B------:R-:W-:Y:S01]  /*9e10*/  FFMA R3, R49.reuse, R59, R3 ;  /* 0x0000003b31037223 */ /* 0x040fe20000000003 */
[----:B------:R-:W-:Y:S01]  /*9e20*/  SHF.L.U32 R73, R80, 0x10, RZ ;  /* 0x0000001050497819 */ /* 0x000fe200000006ff */
[C---:B------:R-:W-:Y:S01]  /*9e30*/  FFMA R15, R49.reuse, R60, R15 ;  /* 0x0000003c310f7223 */ /* 0x040fe2000000000f */
[----:B------:R-:W-:Y:S01]  /*9e40*/  F2FP.BF16.F32.PACK_AB R8, R2, R0 ;  /* 0x000000000208723e */ /* 0x000fe200000010ff */
[C---:B------:R-:W-:Y:S01]  /*9e50*/  FFMA R12, R49.reuse, R61, R12 ;  /* 0x0000003d310c7223 */ /* 0x040fe2000000000c */
[----:B------:R-:W-:Y:S01]  /*9e60*/  FFMA R13, R49, R62, R13 ;  /* 0x0000003e310d7223 */ /* 0x000fe2000000000d */
[C---:B------:R-:W-:Y:S01]  /*9e70*/  FMUL R14, R47.reuse, R18 ;  /* 0x000000122f0e7220 */ /* 0x040fe20000400000 */
[C---:B------:R-:W-:Y:S01]  /*9e80*/  FMUL R19, R47.reuse, R19 ;  /* 0x000000132f137220 */ /* 0x040fe20000400000 */
[C---:B------:R-:W-:Y:S01]  /*9e90*/  FMUL R16, R47.reuse, R20 ;  /* 0x000000142f107220 */ /* 0x040fe20000400000 */
[----:B------:R-:W-:Y:S01]  /*9ea0*/  FMUL R17, R47, R21 ;  /* 0x000000152f117220 */ /* 0x000fe20000400000 */
[----:B------:R-:W-:Y:S01]  /*9eb0*/  FFMA R14, R49, R63, R14 ;  /* 0x0000003f310e7223 */ /* 0x000fe2000000000e */
        /* <DEDUP_REMOVED lines=11> */
[----:B------:R-:W-:Y:S01]  /*9f70*/  F2FP.BF16.F32.PACK_AB R9, R15, R3 ;  /* 0x000000030f09723e */ /* 0x000fe200000010ff */
[----:B------:R-:W-:Y:S01]  /*9f80*/  FFMA R20, R49, R69, R20 ;  /* 0x0000004531147223 */ /* 0x000fe20000000014 */
[----:B------:R-:W-:Y:S01]  /*9f90*/  F2FP.BF16.F32.PACK_AB R10, R13, R12 ;  /* 0x0000000c0d0a723e */ /* 0x000fe200000010ff */
[----:B------:R-:W-:Y:S01]  /*9fa0*/  FMUL R24, R47, R28 ;  /* 0x0000001c2f187220 */ /* 0x000fe20000400000 */
[----:B------:R-:W-:Y:S01]  /*9fb0*/  F2FP.BF16.F32.PACK_AB R11, R19, R14 ;  /* 0x0000000e130b723e */ /* 0x000fe200000010ff */
[----:B------:R-:W-:Y:S01]  /*9fc0*/  FFMA R21, R49, R70, R21 ;  /* 0x0000004631157223 */ /* 0x000fe20000000015 */
[----:B------:R-:W-:Y:S01]  /*9fd0*/  LOP3.LUT R74, R80, 0xffff0000, RZ, 0xc0, !PT ;  /* 0xffff0000504a7812 */ /* 0x000fe200078ec0ff */
[----:B------:R-:W-:Y:S01]  /*9fe0*/  FMUL R25, R47, R29 ;  /* 0x0000001d2f197220 */ /* 0x000fe20000400000 */
[----:B------:R-:W-:Y:S01]  /*9ff0*/  SHF.L.U32 R75, R81, 0x10, RZ ;  /* 0x00000010514b7819 */ /* 0x000fe200000006ff */
[----:B------:R1:W-:Y:S01]  /*a000*/  STS.128 [R103+0x6010], R8 ;  /* 0x0060100867007388 */ /* 0x0003e20000000c00 */
[----:B------:R-:W-:Y:S01]  /*a010*/  FFMA R22, R49, R71, R22 ;  /* 0x0000004731167223 */ /* 0x000fe20000000016 */
[----:B------:R-:W-:Y:S01]  /*a020*/  LOP3.LUT R76, R81, 0xffff0000, RZ, 0xc0, !PT ;  /* 0xffff0000514c7812 */ /* 0x000fe200078ec0ff */
[----:B------:R-:W-:Y:S01]  /*a030*/  FMUL R26, R47, R30 ;  /* 0x0000001e2f1a7220 */ /* 0x000fe20000400000 */
[----:B------:R-:W-:Y:S01]  /*a040*/  FFMA R27, R49, R72, R27 ;  /* 0x00000048311b7223 */ /* 0x000fe2000000001b */
[C---:B------:R-:W-:Y:S01]  /*a050*/  SHF.L.U32 R77, R82.reuse, 0x10, RZ ;  /* 0x00000010524d7819 */ /* 0x040fe200000006ff */
[----:B------:R-:W-:Y:S01]  /*a060*/  FMUL R31, R47, R31 ;  /* 0x0000001f2f1f7220 */ /* 0x000fe20000400000 */
[----:B------:R-:W-:Y:S01]  /*a070*/  FFMA R24, R49, R73, R24 ;  /* 0x0000004931187223 */ /* 0x000fe20000000018 */
[----:B------:R-:W-:Y:S01]  /*a080*/  LOP3.LUT R78, R82, 0xffff0000, RZ, 0xc0, !PT ;  /* 0xffff0000524e7812 */ /* 0x000fe200078ec0ff */
[----:B------:R-:W-:Y:S01]  /*a090*/  FMUL R28, R47, R32 ;  /* 0x000000202f1c7220 */ /* 0x000fe20000400000 */
[----:B------:R-:W-:Y:S01]  /*a0a0*/  FFMA R25, R49, R74, R25 ;  /* 0x0000004a31197223 */ /* 0x000fe20000000019 */
[----:B------:R-:W-:Y:S01]  /*a0b0*/  SHF.L.U32 R79, R83, 0x10, RZ ;  /* 0x00000010534f7819 */ /* 0x000fe200000006ff */
[----:B------:R-:W-:Y:S01]  /*a0c0*/  FMUL R29, R47, R33 ;  /* 0x000000212f1d7220 */ /* 0x000fe20000400000 */
[----:B------:R-:W-:Y:S01]  /*a0d0*/  F2FP.BF16.F32.PACK_AB R16, R17, R16 ;  /* 0x000000101110723e */ /* 0x000fe200000010ff */
[----:B------:R-:W-:Y:S01]  /*a0e0*/  FFMA R26, R49, R75, R26 ;  /* 0x0000004b311a7223 */ /* 0x000fe2000000001a */
[----:B------:R-:W-:Y:S01]  /*a0f0*/  LOP3.LUT R80, R83, 0xffff0000, RZ, 0xc0, !PT ;  /* 0xffff000053507812 */ /* 0x000fe200078ec0ff */
        /* <DEDUP_REMOVED lines=33> */
.L_x_171:
[----:B------:R-:W-:Y:S05]  /*a310*/  BSYNC.RECONVERGENT B0 ;  /* 0x0000000000007941 */ /* 0x000fea0003800200 */
.L_x_170:
[----:B------:R-:W-:Y:S01]  /*a320*/  BAR.SYNC.DEFER_BLOCKING 0x1, 0x80 ;  /* 0x0042000000007b1d */ /* 0x000fe20000010000 */
[----:B------:R-:W-:Y:S01]  /*a330*/  UISETP.NE.AND UP0, UPT, UR49, -0x4, UPT ;  /* 0xfffffffc3100788c */ /* 0x000fe2000bf05270 */
[----:B------:R-:W-:Y:S08]  /*a340*/  IADD3 R45, PT, PT, R45, 0x1, RZ ;  /* 0x000000012d2d7810 */ /* 0x000ff00007ffe0ff */
[----:B------:R-:W-:Y:S05]  /*a350*/  BRA.U !UP0, `(.L_x_172) ;  /* 0x0000000108287547 */ /* 0x000fea000b800000 */
[----:B------:R-:W-:Y:S01]  /*a360*/  ISETP.NE.AND P0, PT, R111, RZ, PT ;  /* 0x000000ff6f00720c */ /* 0x000fe20003f05270 */
[----:B------:R-:W-:Y:S01]  /*a370*/  IMAD.U32 R2, RZ, RZ, UR51 ;  /* 0x00000033ff027e24 */ /* 0x000fe2000f8e00ff */
[----:B------:R-:W-:Y:S01]  /*a380*/  UIADD3 UR51, UPT, UPT, UR51, 0x1, URZ ;  /* 0x0000000133337890 */ /* 0x000fe2000fffe0ff */
[----:B------:R-:W-:Y:S03]  /*a390*/  IMAD.U32 R0, RZ, RZ, UR37 ;  /* 0x00000025ff007e24 */ /* 0x000fe6000f8e00ff */
[----:B------:R-:W-:Y:S04]  /*a3a0*/  UISETP.NE.AND UP0, UPT, UR51, 0x4, UPT ;  /* 0x000000043300788c */ /* 0x000fe8000bf05270 */
[----:B------:R-:W-:Y:S03]  /*a3b0*/  USEL UR51, UR51, URZ, UP0 ;  /* 0x000000ff33337287 */ /* 0x000fe60008000000 */
[----:B------:R-:W-:Y:S05]  /*a3c0*/  @P0 LEA R2, R2, UR48, 0x3 ;  /* 0x0000003002020c11 */ /* 0x000fea000f8e18ff */
[----:B------:R-:W-:Y:S05]  /*a3d0*/  @P0 VIADD R2, R2, 0x220 ;  /* 0x0000022002020836 */ /* 0x000fea0000000000 */
[----:B------:R-:W-:Y:S04]  /*a3e0*/  @P0 PRMT R0, R0, 0x654, R2 ;  /* 0x0000065400000816 */ /* 0x000fe80000000002 */
[----:B------:R2:W-:Y:S03]  /*a3f0*/  @P0 SYNCS.ARRIVE.TRANS64.RED.A1T0 RZ, [R0+URZ], RZ ;  /* 0x000000ff00ff09a7 */ /* 0x0005e600081004ff */
.L_x_172:
[----:B------:R-:W-:Y:S01]  /*a400*/  ISETP.NE.AND P2, PT, R107, RZ, PT ;  /* 0x000000ff6b00720c */ /* 0x000fe20003f45270 */
[----:B------:R-:W-:Y:S01]  /*a410*/  UIADD3 UR49, UPT, UPT, UR49, 0x4, URZ ;  /* 0x0000000431317890 */ /* 0x000fe2000fffe0ff */
[----:B------:R-:W-:Y:S01]  /*a420*/  ISETP.NE.AND P0, PT, R109, 0x2, PT ;  /* 0x000000026d00780c */ /* 0x000fe20003f05270 */
[----:B------:R-:W-:Y:S01]  /*a430*/  IMAD.IADD R15, R43, 0x1, R90 ;  /* 0x000000012b0f7824 */ /* 0x000fe200078e025a */
[----:B------:R-:W-:Y:S01]  /*a440*/  ISETP.NE.AND P1, PT, R45, 0x4, PT ;  /* 0x000000042d00780c */ /* 0x000fe20003f25270 */
[----:B------:R-:W-:Y:S01]  /*a450*/  IMAD.IADD R14, R44, 0x1, R91 ;  /* 0x000000012c0e7824 */ /* 0x000fe200078e025b */
[----:B------:R-:W-:Y:S02]  /*a460*/  SEL R2, RZ, 0x1, P0 ;  /* 0x00000001ff027807 */ /* 0x000fe40000000000 */
[----:B--2---:R-:W-:Y:S02]  /*a470*/  SEL R0, RZ, 0x1, P1 ;  /* 0x00000001ff007807 */ /* 0x004fe40000800000 */
[----:B------:R-:W-:Y:S02]  /*a480*/  LOP3.LUT R99, R99, R2, RZ, 0x3c, !PT ;  /* 0x0000000263637212 */ /* 0x000fe400078e3cff */
[----:B------:R-:W-:Y:S02]  /*a490*/  LOP3.LUT R100, R100, R0, RZ, 0x3c, !PT ;  /* 0x0000000064647212 */ /* 0x000fe400078e3cff */
[----:B------:R-:W-:Y:S02]  /*a4a0*/  @P2 R2UR UR36, R98 ;  /* 0x00000000622422ca */ /* 0x000fe400000e0000 */
[----:B------:R-:W-:Y:S02]  /*a4b0*/  SEL R109, R109, RZ, P0 ;  /* 0x000000ff6d6d7207 */ /* 0x000fe40000000000 */
[----:B------:R-:W-:Y:S01]  /*a4c0*/  SEL R45, R45, RZ, P1 ;  /* 0x000000ff2d2d7207 */ /* 0x000fe20000800000 */
[----:B------:R-:W-:Y:S10]  /*a4d0*/  @P2 BRA `(.L_x_173) ;  /* 0xffffffc000542947 */ /* 0x000ff4000383ffff */
[----:B------:R-:W-:-:S09]  /*a4e0*/  UISETP.NE.AND UP0, UPT, UR50, URZ, UPT ;  /* 0x000000ff3200728c */ /* 0x000fd2000bf05270 */
[----:B------:R-:W-:Y:S05]  /*a4f0*/  BRA.U !UP0, `(.L_x_174) ;  /* 0x0000000108487547 */ /* 0x000fea000b800000 */
[----:B------:R-:W2:Y:S02]  /*a500*/  LDCU.64 UR4, c[0x0][0x890] ;  /* 0x00011200ff0477ac */ /* 0x000ea40008000a00 */
[----:B--2---:R-:W-:-:S04]  /*a510*/  UISETP.NE.U32.AND UP0, UPT, UR4, URZ, UPT ;  /* 0x000000ff0400728c */ /* 0x004fc8000bf05070 */
[----:B------:R-:W-:-:S09]  /*a520*/  UISETP.NE.AND.EX UP0, UPT, UR5, URZ, UPT, UP0 ;  /* 0x000000ff0500728c */ /* 0x000fd2000bf05300 */
[----:B------:R-:W-:Y:S05]  /*a530*/  BRA.U UP0, `(.L_x_175) ;  /* 0x00000001000c7547 */ /* 0x000fea000b800000 */
[----:B------:R-:W-:-:S13]  /*a540*/  FSETP.NEU.AND P0, PT, R49, RZ, PT ;  /* 0x000000ff3100720b */ /* 0x000fda0003f0d000 */
[----:B------:R-:W-:Y:S05]  /*a550*/  @!P0 EXIT ;  /* 0x000000000000894d */ /* 0x000fea0003800000 */
[----:B------:R-:W-:Y:S05]  /*a560*/  BRA `(.L_x_174) ;  /* 0x00000000002c7947 */ /* 0x000fea0003800000 */
.L_x_175:
[----:B------:R-:W-:Y:S01]  /*a570*/  ISETP.NE.AND P0, PT, R108, RZ, PT ;  /* 0x000000ff6c00720c */ /* 0x000fe20003f05270 */
[----:B------:R-:W-:-:S12]  /*a580*/  BSSY.RECONVERGENT B0, `(.L_x_174) ;  /* 0x0000009000007945 */ /* 0x000fd80003800200 */
[----:B------:R-:W-:Y:S05]  /*a590*/  @P0 BRA `(.L_x_176) ;  /* 0x0000000000140947 */ /* 0x000fea0003800000 */
[----:B------:R-:W2:Y:S02]  /*a5a0*/  LDCU.64 UR4, c[0x0][0x888] ;  /* 0x00011100ff0477ac */ /* 0x000ea40008000a00 */
[----:B--2---:R-:W-:-:S04]  /*a5b0*/  ISETP.NE.U32.AND P0, PT, RZ, UR4, PT ;  /* 0x00000004ff007c0c */ /* 0x004fc8000bf05070 */
[----:B------:R-:W-:-:S13]  /*a5c0*/  ISETP.NE.AND.EX P0, PT, RZ, UR5, PT, P0 ;  /* 0x00000005ff007c0c */ /* 0x000fda000bf05300 */
[----:B------:R-:W-:Y:S05]  /*a5d0*/  @!P0 EXIT ;  /* 0x000000000000894d */ /* 0x000fea0003800000 */
[----:B------:R-:W-:Y:S05]  /*a5e0*/  BRA `(.L_x_177) ;  /* 0x0000000000087947 */ /* 0x000fea0003800000 */
.L_x_176:
[----:B------:R-:W-:-:S13]  /*a5f0*/  FSETP.NEU.AND P0, PT, R49, RZ, PT ;  /* 0x000000ff3100720b */ /* 0x000fda0003f0d000 */
[----:B------:R-:W-:Y:S05]  /*a600*/  @!P0 EXIT ;  /* 0x000000000000894d */ /* 0x000fea0003800000 */
.L_x_177:
[----:B------:R-:W-:Y:S05]  /*a610*/  BSYNC.RECONVERGENT B0 ;  /* 0x0000000000007941 */ /* 0x000fea0003800200 */
.L_x_174:
[----:B------:R-:W-:Y:S01]  /*a620*/  ULEA UR4, UR51, UR48, 0x3 ;  /* 0x0000003033047291 */ /* 0x000fe2000f8e18ff */
[----:B------:R-:W-:-:S04]  /*a630*/  DEPBAR.LE SB0, 0x0 ;  /* 0x000080000000791a */ /* 0x000fc80000000000 */
[----:B------:R-:W-:-:S04]  /*a640*/  UIADD3 UR4, UPT, UPT, UR4, 0x220, URZ ;  /* 0x0000022004047890 */ /* 0x000fc8000fffe0ff */
[----:B------:R-:W-:-:S09]  /*a650*/  UPRMT UR4, UR37, 0x654, UR4 ;  /* 0x0000065425047896 */ /* 0x000fd20008000004 */
[----:B------:R-:W-:Y:S01]  /*a660*/  SYNCS.ARRIVE.TRANS64.RED.A1T0 RZ, [UR4], RZ ;  /* 0x000000ffffff79a7 */ /* 0x000fe20008100404 */
[----:B------:R-:W-:Y:S05]  /*a670*/  EXIT ;  /* 0x000000000000794d */ /* 0x000fea0003800000 */
.L_x_25:
[----:B--2---:R2:W4:Y:S02]  /*a680*/  SYNCS.PHASECHK.TRANS64.TRYWAIT P0, [R2+URZ+0x2c0], R3 ;  /* 0x0002c003020075a7 */ /* 0x00452400080011ff */
[----:B----4-:R-:W-:Y:S05]  /*a690*/  @!P0 NANOSLEEP.SYNCS 0x989680 ;  /* 0x009896800000895d */ /* 0x010fea0003900000 */
[----:B------:R-:W4:Y:S02]  /*a6a0*/  @!P0 SYNCS.PHASECHK.TRANS64 P0, [R2+URZ+0x2c0], R3 ;  /* 0x0002c003020085a7 */ /* 0x000f2400080010ff */
[----:B----4-:R-:W-:Y:S05]  /*a6b0*/  @!P0 BRA `(.L_x_25) ;  /* 0xfffffffc00f08947 */ /* 0x010fea000383ffff */
[----:B------:R-:W-:Y:S05]  /*a6c0*/  BRA `(.L_x_178) ;  /* 0xffffff74003c7947 */ /* 0x000fea000383ffff */
.L_x_28:
[----:B------:R-:W-:-:S07]  /*a6d0*/  MOV R2, UR33 ;  /* 0x0000002100027c02 */ /* 0x000fce0008000f00 */
.L_x_179:
[----:B-1----:R1:W2:Y:S02]  /*a6e0*/  SYNCS.PHASECHK.TRANS64.TRYWAIT P0, [R2+URZ+0x100], R4 ;  /* 0x00010004020075a7 */ /* 0x0022a400080011ff */
[----:B--2---:R-:W-:Y:S05]  /*a6f0*/  @!P0 NANOSLEEP.SYNCS 0x989680 ;  /* 0x009896800000895d */ /* 0x004fea0003900000 */
[----:B------:R-:W2:Y:S02]  /*a700*/  @!P0 SYNCS.PHASECHK.TRANS64 P0, [R2+URZ+0x100], R4 ;  /* 0x00010004020085a7 */ /* 0x000ea400080010ff */
[----:B--2---:R-:W-:Y:S05]  /*a710*/  @!P0 BRA `(.L_x_179) ;  /* 0xfffffffc00f08947 */ /* 0x004fea000383ffff */
[----:B------:R-:W-:Y:S05]  /*a720*/  BRA `(.L_x_27) ;  /* 0xffffff7400a47947 */ /* 0x000fea000383ffff */
.L_x_35:
[----:B-1----:R-:W-:-:S07]  /*a730*/  MOV R2, UR17 ;  /* 0x0000001100027c02 */ /* 0x002fce0008000f00 */
.L_x_180:
[----:B-1----:R1:W2:Y:S02]  /*a740*/  SYNCS.PHASECHK.TRANS64.TRYWAIT P0, [R2+URZ+0x100], R4 ;  /* 0x00010004020075a7 */ /* 0x0022a400080011ff */
[----:B--2---:R-:W-:Y:S05]  /*a750*/  @!P0 NANOSLEEP.SYNCS 0x989680 ;  /* 0x009896800000895d */ /* 0x004fea0003900000 */
[----:B------:R-:W2:Y:S02]  /*a760*/  @!P0 SYNCS.PHASECHK.TRANS64 P0, [R2+URZ+0x100], R4 ;  /* 0x00010004020085a7 */ /* 0x000ea400080010ff */
[----:B--2---:R-:W-:Y:S05]  /*a770*/  @!P0 BRA `(.L_x_180) ;  /* 0xfffffffc00f08947 */ /* 0x004fea000383ffff */
[----:B------:R-:W-:Y:S05]  /*a780*/  BRA `(.L_x_34) ;  /* 0xffffff7800607947 */ /* 0x000fea000383ffff */
.L_x_40:
[----:B-1----:R1:W2:Y:S02]  /*a790*/  SYNCS.PHASECHK.TRANS64.TRYWAIT P0, [R2+URZ+0x250], R3 ;  /* 0x00025003020075a7 */ /* 0x0022a400080011ff */
[----:B--2---:R-:W-:Y:S05]  /*a7a0*/  @!P0 NANOSLEEP.SYNCS 0x989680 ;  /* 0x009896800000895d */ /* 0x004fea0003900000 */
[----:B------:R-:W2:Y:S02]  /*a7b0*/  @!P0 SYNCS.PHASECHK.TRANS64 P0, [R2+URZ+0x250], R3 ;  /* 0x00025003020085a7 */ /* 0x000ea400080010ff */
[----:B--2---:R-:W-:Y:S05]  /*a7c0*/  @!P0 BRA `(.L_x_40) ;  /* 0xfffffffc00f08947 */ /* 0x004fea000383ffff */
[----:B------:R-:W-:Y:S05]  /*a7d0*/  BRA `(.L_x_181) ;  /* 0xffffff7c00047947 */ /* 0x000fea000383ffff */
.L_x_44:
[----:B---3--:R-:W-:-:S07]  /*a7e0*/  MOV R0, UR4 ;  /* 0x0000000400007c02 */ /* 0x008fce0008000f00 */
.L_x_182:
[----:B-1----:R1:W2:Y:S02]  /*a7f0*/  SYNCS.PHASECHK.TRANS64.TRYWAIT P0, [R0+URZ], R2 ;  /* 0x00000002000075a7 */ /* 0x0022a400080011ff */
[----:B--2---:R-:W-:Y:S05]  /*a800*/  @!P0 NANOSLEEP.SYNCS 0x989680 ;  /* 0x009896800000895d */ /* 0x004fea0003900000 */
[----:B------:R-:W2:Y:S02]  /*a810*/  @!P0 SYNCS.PHASECHK.TRANS64 P0, [R0+URZ], R2 ;  /* 0x00000002000085a7 */ /* 0x000ea400080010ff */
[----:B--2---:R-:W-:Y:S05]  /*a820*/  @!P0 BRA `(.L_x_182) ;  /* 0xfffffffc00f08947 */ /* 0x004fea000383ffff */
[----:B------:R-:W-:Y:S05]  /*a830*/  BRA `(.L_x_183) ;  /* 0xffffff8000747947 */ /* 0x000fea000383ffff */
.L_x_45:
[----:B---3--:R-:W-:-:S07]  /*a840*/  MOV R0, UR4 ;  /* 0x0000000400007c02 */ /* 0x008fce0008000f00 */
.L_x_184:
[----:B-1----:R1:W2:Y:S02]  /*a850*/  SYNCS.PHASECHK.TRANS64.TRYWAIT P0, [R0+URZ], R3 ;  /* 0x00000003000075a7 */ /* 0x0022a400080011ff */
[----:B--2---:R-:W-:Y:S05]  /*a860*/  @!P0 NANOSLEEP.SYNCS 0x989680 ;  /* 0x009896800000895d */ /* 0x004fea0003900000 */
[----:B------:R-:W2:Y:S02]  /*a870*/  @!P0 SYNCS.PHASECHK.TRANS64 P0, [R0+URZ], R3 ;  /* 0x00000003000085a7 */ /* 0x000ea400080010ff */
[----:B--2---:R-:W-:Y:S05]  /*a880*/  @!P0 BRA `(.L_x_184) ;  /* 0xfffffffc00f08947 */ /* 0x004fea000383ffff */
[----:B------:R-:W-:Y:S05]  /*a890*/  BRA `(.L_x_185) ;  /* 0xffffff8000807947 */ /* 0x000fea000383ffff */
.L_x_46:
[----:B---3--:R-:W-:-:S07]  /*a8a0*/  MOV R0, UR4 ;  /* 0x0000000400007c02 */ /* 0x008fce0008000f00 */
.L_x_186:
[----:B-1----:R1:W2:Y:S02]  /*a8b0*/  SYNCS.PHASECHK.TRANS64.TRYWAIT P0, [R0+URZ], R3 ;  /* 0x00000003000075a7 */ /* 0x0022a400080011ff */
[----:B--2---:R-:W-:Y:S05]  /*a8c0*/  @!P0 NANOSLEEP.SYNCS 0x989680 ;  /* 0x009896800000895d */ /* 0x004fea0003900000 */
[----:B------:R-:W2:Y:S02]  /*a8d0*/  @!P0 SYNCS.PHASECHK.TRANS64 P0, [R0+URZ], R3 ;  /* 0x00000003000085a7 */ /* 0x000ea400080010ff */
[----:B--2---:R-:W-:Y:S05]  /*a8e0*/  @!P0 BRA `(.L_x_186) ;  /* 0xfffffffc00f08947 */ /* 0x004fea000383ffff */
[----:B------:R-:W-:Y:S05]  /*a8f0*/  BRA `(.L_x_187) ;  /* 0xffffff80008c7947 */ /* 0x000fea000383ffff */
.L_x_47:
[----:B---3--:R-:W-:-:S07]  /*a900*/  MOV R0, UR4 ;  /* 0x0000000400007c02 */ /* 0x008fce0008000f00 */
.L_x_188:
[----:B-1----:R1:W2:Y:S02]  /*a910*/  SYNCS.PHASECHK.TRANS64.TRYWAIT P0, [R0+URZ], R3 ;  /* 0x00000003000075a7 */ /* 0x0022a400080011ff */
[----:B--2---:R-:W-:Y:S05]  /*a920*/  @!P0 NANOSLEEP.SYNCS 0x989680 ;  /* 0x009896800000895d */ /* 0x004fea0003900000 */
[----:B------:R-:W2:Y:S02]  /*a930*/  @!P0 SYNCS.PHASECHK.TRANS64 P0, [R0+URZ], R3 ;  /* 0x00000003000085a7 */ /* 0x000ea400080010ff */
[----:B--2---:R-:W-:Y:S05]  /*a940*/  @!P0 BRA `(.L_x_188) ;  /* 0xfffffffc00f08947 */ /* 0x004fea000383ffff */
[----:B------:R-:W-:Y:S05]  /*a950*/  BRA `(.L_x_189) ;  /* 0xffffff8000987947 */ /* 0x000fea000383ffff */
.L_x_48:
[----:B---3--:R-:W-:-:S07]  /*a960*/  MOV R0, UR4 ;  /* 0x0000000400007c02 */ /* 0x008fce0008000f00 */
.L_x_190:
[----:B-1----:R1:W2:Y:S02]  /*a970*/  SYNCS.PHASECHK.TRANS64.TRYWAIT P0, [R0+URZ], R3 ;  /* 0x00000003000075a7 */ /* 0x0022a400080011ff */
[----:B--2---:R-:W-:Y:S05]  /*a980*/  @!P0 NANOSLEEP.SYNCS 0x989680 ;  /* 0x009896800000895d */ /* 0x004fea0003900000 */
[----:B------:R-:W2:Y:S02]  /*a990*/  @!P0 SYNCS.PHASECHK.TRANS64 P0, [R0+URZ], R3 ;  /* 0x00000003000085a7 */ /* 0x000ea400080010ff */
[----:B--2---:R-:W-:Y:S05]  /*a9a0*/  @!P0 BRA `(.L_x_190) ;  /* 0xfffffffc00f08947 */ /* 0x004fea000383ffff */
[----:B------:R-:W-:Y:S05]  /*a9b0*/  BRA `(.L_x_191) ;  /* 0xffffff8000a47947 */ /* 0x000fea000383ffff */
.L_x_49:
[----:B---3--:R-:W-:-:S07]  /*a9c0*/  MOV R0, UR4 ;  /* 0x0000000400007c02 */ /* 0x008fce0008000f00 */
.L_x_192:
[----:B-1----:R1:W2:Y:S02]  /*a9d0*/  SYNCS.PHASECHK.TRANS64.TRYWAIT P0, [R0+URZ], R3 ;  /* 0x00000003000075a7 */ /* 0x0022a400080011ff */
[----:B--2---:R-:W-:Y:S05]  /*a9e0*/  @!P0 NANOSLEEP.SYNCS 0x989680 ;  /* 0x009896800000895d */ /* 0x004fea0003900000 */
[----:B------:R-:W2:Y:S02]  /*a9f0*/  @!P0 SYNCS.PHASECHK.TRANS64 P0, [R0+URZ], R3 ;  /* 0x00000003000085a7 */ /* 0x000ea400080010ff */
[----:B--2---:R-:W-:Y:S05]  /*aa00*/  @!P0 BRA `(.L_x_192) ;  /* 0xfffffffc00f08947 */ /* 0x004fea000383ffff */
[----:B------:R-:W-:Y:S05]  /*aa10*/  BRA `(.L_x_193) ;  /* 0xffffff8000b07947 */ /* 0x000fea000383ffff */
.L_x_50:
[----:B---3--:R-:W-:-:S07]  /*aa20*/  MOV R0, UR4 ;  /* 0x0000000400007c02 */ /* 0x008fce0008000f00 */
.L_x_194:
[----:B-1----:R1:W2:Y:S02]  /*aa30*/  SYNCS.PHASECHK.TRANS64.TRYWAIT P0, [R0+URZ], R3 ;  /* 0x00000003000075a7 */ /* 0x0022a400080011ff */
[----:B--2---:R-:W-:Y:S05]  /*aa40*/  @!P0 NANOSLEEP.SYNCS 0x989680 ;  /* 0x009896800000895d */ /* 0x004fea0003900000 */
[----:B------:R-:W2:Y:S02]  /*aa50*/  @!P0 SYNCS.PHASECHK.TRANS64 P0, [R0+URZ], R3 ;  /* 0x00000003000085a7 */ /* 0x000ea400080010ff */
[----:B--2---:R-:W-:Y:S05]  /*aa60*/  @!P0 BRA `(.L_x_194) ;  /* 0xfffffffc00f08947 */ /* 0x004fea000383ffff */
[----:B------:R-:W-:Y:S05]  /*aa70*/  BRA `(.L_x_195) ;  /* 0xffffff8000bc7947 */ /* 0x000fea000383ffff */
.L_x_51:
[----:B---3--:R-:W-:-:S07]  /*aa80*/  MOV R0, UR4 ;  /* 0x0000000400007c02 */ /* 0x008fce0008000f00 */
.L_x_196:
[----:B-1----:R1:W2:Y:S02]  /*aa90*/  SYNCS.PHASECHK.TRANS64.TRYWAIT P0, [R0+URZ], R3 ;  /* 0x00000003000075a7 */ /* 0x0022a400080011ff */
[----:B--2---:R-:W-:Y:S05]  /*aaa0*/  @!P0 NANOSLEEP.SYNCS 0x989680 ;  /* 0x009896800000895d */ /* 0x004fea0003900000 */
[----:B------:R-:W2:Y:S02]  /*aab0*/  @!P0 SYNCS.PHASECHK.TRANS64 P0, [R0+URZ], R3 ;  /* 0x00000003000085a7 */ /* 0x000ea400080010ff */
[----:B--2---:R-:W-:Y:S05]  /*aac0*/  @!P0 BRA `(.L_x_196) ;  /* 0xfffffffc00f08947 */ /* 0x004fea000383ffff */
[----:B------:R-:W-:Y:S05]  /*aad0*/  BRA `(.L_x_197) ;  /* 0xffffff8000c87947 */ /* 0x000fea000383ffff */
.L_x_52:
[----:B---3--:R-:W-:-:S07]  /*aae0*/  MOV R0, UR4 ;  /* 0x0000000400007c02 */ /* 0x008fce0008000f00 */
.L_x_198:
[----:B-1----:R1:W2:Y:S02]  /*aaf0*/  SYNCS.PHASECHK.TRANS64.TRYWAIT P0, [R0+URZ], R3 ;  /* 0x00000003000075a7 */ /* 0x0022a400080011ff */
[----:B--2---:R-:W-:Y:S05]  /*ab00*/  @!P0 NANOSLEEP.SYNCS 0x989680 ;  /* 0x009896800000895d */ /* 0x004fea0003900000 */
[----:B------:R-:W2:Y:S02]  /*ab10*/  @!P0 SYNCS.PHASECHK.TRANS64 P0, [R0+URZ], R3 ;  /* 0x00000003000085a7 */ /* 0x000ea400080010ff */
[----:B--2---:R-:W-:Y:S05]  /*ab20*/  @!P0 BRA `(.L_x_198) ;  /* 0xfffffffc00f08947 */ /* 0x004fea000383ffff */
[----:B------:R-:W-:Y:S05]  /*ab30*/  BRA `(.L_x_199) ;  /* 0xffffff8000d47947 */ /* 0x000fea000383ffff */
.L_x_53:
[----:B---3--:R-:W-:-:S07]  /*ab40*/  MOV R0, UR4 ;  /* 0x0000000400007c02 */ /* 0x008fce0008000f00 */
.L_x_200:
[----:B-1----:R1:W2:Y:S02]  /*ab50*/  SYNCS.PHASECHK.TRANS64.TRYWAIT P0, [R0+URZ], R3 ;  /* 0x00000003000075a7 */ /* 0x0022a400080011ff */
[----:B--2---:R-:W-:Y:S05]  /*ab60*/  @!P0 NANOSLEEP.SYNCS 0x989680 ;  /* 0x009896800000895d */ /* 0x004fea0003900000 */
[----:B------:R-:W2:Y:S02]  /*ab70*/  @!P0 SYNCS.PHASECHK.TRANS64 P0, [R0+URZ], R3 ;  /* 0x00000003000085a7 */ /* 0x000ea400080010ff */
[----:B--2---:R-:W-:Y:S05]  /*ab80*/  @!P0 BRA `(.L_x_200) ;  /* 0xfffffffc00f08947 */ /* 0x004fea000383ffff */
[----:B------:R-:W-:Y:S05]  /*ab90*/  BRA `(.L_x_201) ;  /* 0xffffff8000e07947 */ /* 0x000fea000383ffff */
.L_x_54:
[----:B---3--:R-:W-:-:S07]  /*aba0*/  MOV R0, UR4 ;  /* 0x0000000400007c02 */ /* 0x008fce0008000f00 */
.L_x_202:
[----:B-1----:R1:W2:Y:S02]  /*abb0*/  SYNCS.PHASECHK.TRANS64.TRYWAIT P0, [R0+URZ], R3 ;  /* 0x00000003000075a7 */ /* 0x0022a400080011ff */
[----:B--2---:R-:W-:Y:S05]  /*abc0*/  @!P0 NANOSLEEP.SYNCS 0x989680 ;  /* 0x009896800000895d */ /* 0x004fea0003900000 */
[----:B------:R-:W2:Y:S02]  /*abd0*/  @!P0 SYNCS.PHASECHK.TRANS64 P0, [R0+URZ], R3 ;  /* 0x00000003000085a7 */ /* 0x000ea400080010ff */
[----:B--2---:R-:W-:Y:S05]  /*abe0*/  @!P0 BRA `(.L_x_202) ;  /* 0xfffffffc00f08947 */ /* 0x004fea000383ffff */
[----:B------:R-:W-:Y:S05]  /*abf0*/  BRA `(.L_x_203) ;  /* 0xffffff8000ec7947 */ /* 0x000fea000383ffff */
.L_x_55:
[----:B---3--:R-:W-:-:S07]  /*ac00*/  MOV R0, UR4 ;  /* 0x0000000400007c02 */ /* 0x008fce0008000f00 */
.L_x_204:
[----:B-1----:R1:W2:Y:S02]  /*ac10*/  SYNCS.PHASECHK.TRANS64.TRYWAIT P0, [R0+URZ], R3 ;  /* 0x00000003000075a7 */ /* 0x0022a400080011ff */
[----:B--2---:R-:W-:Y:S05]  /*ac20*/  @!P0 NANOSLEEP.SYNCS 0x989680 ;  /* 0x009896800000895d */ /* 0x004fea0003900000 */
[----:B------:R-:W2:Y:S02]  /*ac30*/  @!P0 SYNCS.PHASECHK.TRANS64 P0, [R0+URZ], R3 ;  /* 0x00000003000085a7 */ /* 0x000ea400080010ff */
[----:B--2---:R-:W-:Y:S05]  /*ac40*/  @!P0 BRA `(.L_x_204) ;  /* 0xfffffffc00f08947 */ /* 0x004fea000383ffff */
[----:B------:R-:W-:Y:S05]  /*ac50*/  BRA `(.L_x_205) ;  /* 0xffffff8000f87947 */ /* 0x000fea000383ffff */
.L_x_56:
[----:B---3--:R-:W-:-:S07]  /*ac60*/  MOV R0, UR4 ;  /* 0x0000000400007c02 */ /* 0x008fce0008000f00 */
.L_x_206:
[----:B-1----:R1:W2:Y:S02]  /*ac70*/  SYNCS.PHASECHK.TRANS64.TRYWAIT P0, [R0+URZ], R3 ;  /* 0x00000003000075a7 */ /* 0x0022a400080011ff */
[----:B--2---:R-:W-:Y:S05]  /*ac80*/  @!P0 NANOSLEEP.SYNCS 0x989680 ;  /* 0x009896800000895d */ /* 0x004fea0003900000 */
[----:B------:R-:W2:Y:S02]  /*ac90*/  @!P0 SYNCS.PHASECHK.TRANS64 P0, [R0+URZ], R3 ;  /* 0x00000003000085a7 */ /* 0x000ea400080010ff */
[----:B--2---:R-:W-:Y:S05]  /*aca0*/  @!P0 BRA `(.L_x_206) ;  /* 0xfffffffc00f08947 */ /* 0x004fea000383ffff */
[----:B------:R-:W-:Y:S05]  /*acb0*/  BRA `(.L_x_207) ;  /* 0xffffff8400047947 */ /* 0x000fea000383ffff */
.L_x_57:
[----:B---3--:R-:W-:-:S07]  /*acc0*/  MOV R0, UR4 ;  /* 0x0000000400007c02 */ /* 0x008fce0008000f00 */
.L_x_208:
[----:B-1----:R1:W2:Y:S02]  /*acd0*/  SYNCS.PHASECHK.TRANS64.TRYWAIT P0, [R0+URZ], R3 ;  /* 0x00000003000075a7 */ /* 0x0022a400080011ff */
[----:B--2---:R-:W-:Y:S05]  /*ace0*/  @!P0 NANOSLEEP.SYNCS 0x989680 ;  /* 0x009896800000895d */ /* 0x004fea0003900000 */
[----:B------:R-:W2:Y:S02]  /*acf0*/  @!P0 SYNCS.PHASECHK.TRANS64 P0, [R0+URZ], R3 ;  /* 0x00000003000085a7 */ /* 0x000ea400080010ff */
[----:B--2---:R-:W-:Y:S05]  /*ad00*/  @!P0 BRA `(.L_x_208) ;  /* 0xfffffffc00f08947 */ /* 0x004fea000383ffff */
[----:B------:R-:W-:Y:S05]  /*ad10*/  BRA `(.L_x_209) ;  /* 0xffffff8400107947 */ /* 0x000fea000383ffff */
.L_x_58:
[----:B---3--:R-:W-:-:S07]  /*ad20*/  MOV R0, UR4 ;  /* 0x0000000400007c02 */ /* 0x008fce0008000f00 */
.L_x_210:
[----:B-1----:R1:W2:Y:S02]  /*ad30*/  SYNCS.PHASECHK.TRANS64.TRYWAIT P0, [R0+URZ], R3 ;  /* 0x00000003000075a7 */ /* 0x0022a400080011ff */
[----:B--2---:R-:W-:Y:S05]  /*ad40*/  @!P0 NANOSLEEP.SYNCS 0x989680 ;  /* 0x009896800000895d */ /* 0x004fea0003900000 */
[----:B------:R-:W2:Y:S02]  /*ad50*/  @!P0 SYNCS.PHASECHK.TRANS64 P0, [R0+URZ], R3 ;  /* 0x00000003000085a7 */ /* 0x000ea400080010ff */
[----:B--2---:R-:W-:Y:S05]  /*ad60*/  @!P0 BRA `(.L_x_210) ;  /* 0xfffffffc00f08947 */ /* 0x004fea000383ffff */
[----:B------:R-:W-:Y:S05]  /*ad70*/  BRA `(.L_x_211) ;  /* 0xffffff84001c7947 */ /* 0x000fea000383ffff */
.L_x_59:
[----:B---3--:R-:W-:-:S07]  /*ad80*/  MOV R0, UR4 ;  /* 0x0000000400007c02 */ /* 0x008fce0008000f00 */
.L_x_212:
[----:B-1----:R1:W2:Y:S02]  /*ad90*/  SYNCS.PHASECHK.TRANS64.TRYWAIT P0, [R0+URZ], R3 ;  /* 0x00000003000075a7 */ /* 0x0022a400080011ff */
[----:B--2---:R-:W-:Y:S05]  /*ada0*/  @!P0 NANOSLEEP.SYNCS 0x989680 ;  /* 0x009896800000895d */ /* 0x004fea0003900000 */
[----:B------:R-:W2:Y:S02]  /*adb0*/  @!P0 SYNCS.PHASECHK.TRANS64 P0, [R0+URZ], R3 ;  /* 0x00000003000085a7 */ /* 0x000ea400080010ff */
[----:B--2---:R-:W-:Y:S05]  /*adc0*/  @!P0 BRA `(.L_x_212) ;  /* 0xfffffffc00f08947 */ /* 0x004fea000383ffff */
[----:B------:R-:W-:Y:S05]  /*add0*/  BRA `(.L_x_213) ;  /* 0xffffff8400287947 */ /* 0x000fea000383ffff */
.L_x_60:
[----:B---3--:R-:W-:-:S07]  /*ade0*/  MOV R0, UR4 ;  /* 0x0000000400007c02 */ /* 0x008fce0008000f00 */
.L_x_214:
[----:B-1----:R1:W2:Y:S02]  /*adf0*/  SYNCS.PHASECHK.TRANS64.TRYWAIT P0, [R0+URZ], R3 ;  /* 0x00000003000075a7 */ /* 0x0022a400080011ff */
[----:B--2---:R-:W-:Y:S05]  /*ae00*/  @!P0 NANOSLEEP.SYNCS 0x989680 ;  /* 0x009896800000895d */ /* 0x004fea0003900000 */
[----:B------:R-:W2:Y:S02]  /*ae10*/  @!P0 SYNCS.PHASECHK.TRANS64 P0, [R0+URZ], R3 ;  /* 0x00000003000085a7 */ /* 0x000ea400080010ff */
[----:B--2---:R-:W-:Y:S05]  /*ae20*/  @!P0 BRA `(.L_x_214) ;  /* 0xfffffffc00f08947 */ /* 0x004fea000383ffff */
[----:B------:R-:W-:Y:S05]  /*ae30*/  BRA `(.L_x_215) ;  /* 0xffffff8400347947 */ /* 0x000fea000383ffff */
.L_x_61:
[----:B---3--:R-:W-:-:S07]  /*ae40*/  MOV R0, UR4 ;  /* 0x0000000400007c02 */ /* 0x008fce0008000f00 */
.L_x_216:
[----:B-1----:R1:W2:Y:S02]  /*ae50*/  SYNCS.PHASECHK.TRANS64.TRYWAIT P0, [R0+URZ], R3 ;  /* 0x00000003000075a7 */ /* 0x0022a400080011ff */
[----:B--2---:R-:W-:Y:S05]  /*ae60*/  @!P0 NANOSLEEP.SYNCS 0x989680 ;  /* 0x009896800000895d */ /* 0x004fea0003900000 */
[----:B------:R-:W2:Y:S02]  /*ae70*/  @!P0 SYNCS.PHASECHK.TRANS64 P0, [R0+URZ], R3 ;  /* 0x00000003000085a7 */ /* 0x000ea400080010ff */
[----:B--2---:R-:W-:Y:S05]  /*ae80*/  @!P0 BRA `(.L_x_216) ;  /* 0xfffffffc00f08947 */ /* 0x004fea000383ffff */
[----:B------:R-:W-:Y:S05]  /*ae90*/  BRA `(.L_x_217) ;  /* 0xffffff8400407947 */ /* 0x000fea000383ffff */
.L_x_62:
[----:B---3--:R-:W-:-:S07]  /*aea0*/  MOV R0, UR4 ;  /* 0x0000000400007c02 */ /* 0x008fce0008000f00 */
.L_x_218:
[----:B-1----:R1:W2:Y:S02]  /*aeb0*/  SYNCS.PHASECHK.TRANS64.TRYWAIT P0, [R0+URZ], R3 ;  /* 0x00000003000075a7 */ /* 0x0022a400080011ff */
[----:B--2---:R-:W-:Y:S05]  /*aec0*/  @!P0 NANOSLEEP.SYNCS 0x989680 ;  /* 0x009896800000895d */ /* 0x004fea0003900000 */
[----:B------:R-:W2:Y:S02]  /*aed0*/  @!P0 SYNCS.PHASECHK.TRANS64 P0, [R0+URZ], R3 ;  /* 0x00000003000085a7 */ /* 0x000ea400080010ff */
[----:B--2---:R-:W-:Y:S05]  /*aee0*/  @!P0 BRA `(.L_x_218) ;  /* 0xfffffffc00f08947 */ /* 0x004fea000383ffff */
[----:B------:R-:W-:Y:S05]  /*aef0*/  BRA `(.L_x_219) ;  /* 0xffffff84004c7947 */ /* 0x000fea000383ffff */
.L_x_63:
[----:B---3--:R-:W-:-:S07]  /*af00*/  MOV R0, UR4 ;  /* 0x0000000400007c02 */ /* 0x008fce0008000f00 */
.L_x_220:
[----:B-1----:R1:W2:Y:S02]  /*af10*/  SYNCS.PHASECHK.TRANS64.TRYWAIT P0, [R0+URZ], R3 ;  /* 0x00000003000075a7 */ /* 0x0022a400080011ff */
[----:B--2---:R-:W-:Y:S05]  /*af20*/  @!P0 NANOSLEEP.SYNCS 0x989680 ;  /* 0x009896800000895d */ /* 0x004fea0003900000 */
[----:B------:R-:W2:Y:S02]  /*af30*/  @!P0 SYNCS.PHASECHK.TRANS64 P0, [R0+URZ], R3 ;  /* 0x00000003000085a7 */ /* 0x000ea400080010ff */
[----:B--2---:R-:W-:Y:S05]  /*af40*/  @!P0 BRA `(.L_x_220) ;  /* 0xfffffffc00f08947 */ /* 0x004fea000383ffff */
[----:B------:R-:W-:Y:S05]  /*af50*/  BRA `(.L_x_221) ;  /* 0xffffff8400587947 */ /* 0x000fea000383ffff */
.L_x_64:
[----:B---3--:R-:W-:-:S07]  /*af60*/  MOV R0, UR4 ;  /* 0x0000000400007c02 */ /* 0x008fce0008000f00 */
.L_x_222:
[----:B-1----:R1:W2:Y:S02]  /*af70*/  SYNCS.PHASECHK.TRANS64.TRYWAIT P0, [R0+URZ], R3 ;  /* 0x00000003000075a7 */ /* 0x0022a400080011ff */
[----:B--2---:R-:W-:Y:S05]  /*af80*/  @!P0 NANOSLEEP.SYNCS 0x989680 ;  /* 0x009896800000895d */ /* 0x004fea0003900000 */
[----:B------:R-:W2:Y:S02]  /*af90*/  @!P0 SYNCS.PHASECHK.TRANS64 P0, [R0+URZ], R3 ;  /* 0x00000003000085a7 */ /* 0x000ea400080010ff */
[----:B--2---:R-:W-:Y:S05]  /*afa0*/  @!P0 BRA `(.L_x_222) ;  /* 0xfffffffc00f08947 */ /* 0x004fea000383ffff */
[----:B------:R-:W-:Y:S05]  /*afb0*/  BRA `(.L_x_223) ;  /* 0xffffff8400647947 */ /* 0x000fea000383ffff */
.L_x_65:
[----:B---3--:R-:W-:-:S07]  /*afc0*/  MOV R0, UR4 ;  /* 0x0000000400007c02 */ /* 0x008fce0008000f00 */
.L_x_224:
[----:B-1----:R1:W2:Y:S02]  /*afd0*/  SYNCS.PHASECHK.TRANS64.TRYWAIT P0, [R0+URZ], R3 ;  /* 0x00000003000075a7 */ /* 0x0022a400080011ff */
[----:B--2---:R-:W-:Y:S05]  /*afe0*/  @!P0 NANOSLEEP.SYNCS 0x989680 ;  /* 0x009896800000895d */ /* 0x004fea0003900000 */
[----:B------:R-:W2:Y:S02]  /*aff0*/  @!P0 SYNCS.PHASECHK.TRANS64 P0, [R0+URZ], R3 ;  /* 0x00000003000085a7 */ /* 0x000ea400080010ff */
[----:B--2---:R-:W-:Y:S05]  /*b000*/  @!P0 BRA `(.L_x_224) ;  /* 0xfffffffc00f08947 */ /* 0x004fea000383ffff */
[----:B------:R-:W-:Y:S05]  /*b010*/  BRA `(.L_x_225) ;  /* 0xffffff8400707947 */ /* 0x000fea000383ffff */
.L_x_66:
[----:B---3--:R-:W-:-:S07]  /*b020*/  MOV R0, UR4 ;  /* 0x0000000400007c02 */ /* 0x008fce0008000f00 */
.L_x_226:
[----:B-1----:R1:W2:Y:S02]  /*b030*/  SYNCS.PHASECHK.TRANS64.TRYWAIT P0, [R0+URZ], R3 ;  /* 0x00000003000075a7 */ /* 0x0022a400080011ff */
[----:B--2---:R-:W-:Y:S05]  /*b040*/  @!P0 NANOSLEEP.SYNCS 0x989680 ;  /* 0x009896800000895d */ /* 0x004fea0003900000 */
[----:B------:R-:W2:Y:S02]  /*b050*/  @!P0 SYNCS.PHASECHK.TRANS64 P0, [R0+URZ], R3 ;  /* 0x00000003000085a7 */ /* 0x000ea400080010ff */
[----:B--2---:R-:W-:Y:S05]  /*b060*/  @!P0 BRA `(.L_x_226) ;  /* 0xfffffffc00f08947 */ /* 0x004fea000383ffff */
[----:B------:R-:W-:Y:S05]  /*b070*/  BRA `(.L_x_227) ;  /* 0xffffff84007c7947 */ /* 0x000fea000383ffff */
.L_x_67:
[----:B---3--:R-:W-:-:S07]  /*b080*/  MOV R0, UR4 ;  /* 0x0000000400007c02 */ /* 0x008fce0008000f00 */
.L_x_228:
[----:B-1----:R1:W2:Y:S02]  /*b090*/  SYNCS.PHASECHK.TRANS64.TRYWAIT P0, [R0+URZ], R3 ;  /* 0x00000003000075a7 */ /* 0x0022a400080011ff */
[----:B--2---:R-:W-:Y:S05]  /*b0a0*/  @!P0 NANOSLEEP.SYNCS 0x989680 ;  /* 0x009896800000895d */ /* 0x004fea0003900000 */
[----:B------:R-:W2:Y:S02]  /*b0b0*/  @!P0 SYNCS.PHASECHK.TRANS64 P0, [R0+URZ], R3 ;  /* 0x00000003000085a7 */ /* 0x000ea400080010ff */
[----:B--2---:R-:W-:Y:S05]  /*b0c0*/  @!P0 BRA `(.L_x_228) ;  /* 0xfffffffc00f08947 */ /* 0x004fea000383ffff */
[----:B------:R-:W-:Y:S05]  /*b0d0*/  BRA `(.L_x_229) ;  /* 0xffffff8400887947 */ /* 0x000fea000383ffff */
.L_x_68:
[----:B---3--:R-:W-:-:S07]  /*b0e0*/  MOV R0, UR4 ;  /* 0x0000000400007c02 */ /* 0x008fce0008000f00 */
.L_x_230:
[----:B-1----:R1:W2:Y:S02]  /*b0f0*/  SYNCS.PHASECHK.TRANS64.TRYWAIT P0, [R0+URZ], R3 ;  /* 0x00000003000075a7 */ /* 0x0022a400080011ff */
[----:B--2---:R-:W-:Y:S05]  /*b100*/  @!P0 NANOSLEEP.SYNCS 0x989680 ;  /* 0x009896800000895d */ /* 0x004fea0003900000 */
[----:B------:R-:W2:Y:S02]  /*b110*/  @!P0 SYNCS.PHASECHK.TRANS64 P0, [R0+URZ], R3 ;  /* 0x00000003000085a7 */ /* 0x000ea400080010ff */
[----:B--2---:R-:W-:Y:S05]  /*b120*/  @!P0 BRA `(.L_x_230) ;  /* 0xfffffffc00f08947 */ /* 0x004fea000383ffff */
[----:B------:R-:W-:Y:S05]  /*b130*/  BRA `(.L_x_231) ;  /* 0xffffff8400947947 */ /* 0x000fea000383ffff */
.L_x_69:
[----:B---3--:R-:W-:-:S07]  /*b140*/  MOV R0, UR4 ;  /* 0x0000000400007c02 */ /* 0x008fce0008000f00 */
.L_x_232:
[----:B-1----:R1:W2:Y:S02]  /*b150*/  SYNCS.PHASECHK.TRANS64.TRYWAIT P0, [R0+URZ], R3 ;  /* 0x00000003000075a7 */ /* 0x0022a400080011ff */
[----:B--2---:R-:W-:Y:S05]  /*b160*/  @!P0 NANOSLEEP.SYNCS 0x989680 ;  /* 0x009896800000895d */ /* 0x004fea0003900000 */
[----:B------:R-:W2:Y:S02]  /*b170*/  @!P0 SYNCS.PHASECHK.TRANS64 P0, [R0+URZ], R3 ;  /* 0x00000003000085a7 */ /* 0x000ea400080010ff */
[----:B--2---:R-:W-:Y:S05]  /*b180*/  @!P0 BRA `(.L_x_232) ;  /* 0xfffffffc00f08947 */ /* 0x004fea000383ffff */
[----:B------:R-:W-:Y:S05]  /*b190*/  BRA `(.L_x_233) ;  /* 0xffffff8400a07947 */ /* 0x000fea000383ffff */
.L_x_70:
[----:B---3--:R-:W-:-:S07]  /*b1a0*/  MOV R0, UR4 ;  /* 0x0000000400007c02 */ /* 0x008fce0008000f00 */
.L_x_234:
[----:B-1----:R1:W2:Y:S02]  /*b1b0*/  SYNCS.PHASECHK.TRANS64.TRYWAIT P0, [R0+URZ], R3 ;  /* 0x00000003000075a7 */ /* 0x0022a400080011ff */
[----:B--2---:R-:W-:Y:S05]  /*b1c0*/  @!P0 NANOSLEEP.SYNCS 0x989680 ;  /* 0x009896800000895d */ /* 0x004fea0003900000 */
[----:B------:R-:W2:Y:S02]  /*b1d0*/  @!P0 SYNCS.PHASECHK.TRANS64 P0, [R0+URZ], R3 ;  /* 0x00000003000085a7 */ /* 0x000ea400080010ff */
[----:B--2---:R-:W-:Y:S05]  /*b1e0*/  @!P0 BRA `(.L_x_234) ;  /* 0xfffffffc00f08947 */ /* 0x004fea000383ffff */
[----:B------:R-:W-:Y:S05]  /*b1f0*/  BRA `(.L_x_235) ;  /* 0xffffff8400ac7947 */ /* 0x000fea000383ffff */
.L_x_71:
[----:B---3--:R-:W-:-:S07]  /*b200*/  MOV R0, UR4 ;  /* 0x0000000400007c02 */ /* 0x008fce0008000f00 */
.L_x_236:
[----:B-1----:R1:W2:Y:S02]  /*b210*/  SYNCS.PHASECHK.TRANS64.TRYWAIT P0, [R0+URZ], R3 ;  /* 0x00000003000075a7 */ /* 0x0022a400080011ff */
[----:B--2---:R-:W-:Y:S05]  /*b220*/  @!P0 NANOSLEEP.SYNCS 0x989680 ;  /* 0x009896800000895d */ /* 0x004fea0003900000 */
[----:B------:R-:W2:Y:S02]  /*b230*/  @!P0 SYNCS.PHASECHK.TRANS64 P0, [R0+URZ], R3 ;  /* 0x00000003000085a7 */ /* 0x000ea400080010ff */
[----:B--2---:R-:W-:Y:S05]  /*b240*/  @!P0 BRA `(.L_x_236) ;  /* 0xfffffffc00f08947 */ /* 0x004fea000383ffff */
[----:B------:R-:W-:Y:S05]  /*b250*/  BRA `(.L_x_237) ;  /* 0xffffff8400b87947 */ /* 0x000fea000383ffff */
.L_x_72:
[----:B---3--:R-:W-:-:S07]  /*b260*/  MOV R0, UR4 ;  /* 0x0000000400007c02 */ /* 0x008fce0008000f00 */
.L_x_238:
[----:B-1----:R1:W2:Y:S02]  /*b270*/  SYNCS.PHASECHK.TRANS64.TRYWAIT P0, [R0+URZ], R3 ;  /* 0x00000003000075a7 */ /* 0x0022a400080011ff */
[----:B--2---:R-:W-:Y:S05]  /*b280*/  @!P0 NANOSLEEP.SYNCS 0x989680 ;  /* 0x009896800000895d */ /* 0x004fea0003900000 */
[----:B------:R-:W2:Y:S02]  /*b290*/  @!P0 SYNCS.PHASECHK.TRANS64 P0, [R0+URZ], R3 ;  /* 0x00000003000085a7 */ /* 0x000ea400080010ff */
[----:B--2---:R-:W-:Y:S05]  /*b2a0*/  @!P0 BRA `(.L_x_238) ;  /* 0xfffffffc00f08947 */ /* 0x004fea000383ffff */
[----:B------:R-:W-:Y:S05]  /*b2b0*/  BRA `(.L_x_239) ;  /* 0xffffff8400c47947 */ /* 0x000fea000383ffff */
.L_x_73:
[----:B---3--:R-:W-:-:S07]  /*b2c0*/  MOV R0, UR4 ;  /* 0x0000000400007c02 */ /* 0x008fce0008000f00 */
.L_x_240:
[----:B-1----:R1:W2:Y:S02]  /*b2d0*/  SYNCS.PHASECHK.TRANS64.TRYWAIT P0, [R0+URZ], R3 ;  /* 0x00000003000075a7 */ /* 0x0022a400080011ff */
[----:B--2---:R-:W-:Y:S05]  /*b2e0*/  @!P0 NANOSLEEP.SYNCS 0x989680 ;  /* 0x009896800000895d */ /* 0x004fea0003900000 */
[----:B------:R-:W2:Y:S02]  /*b2f0*/  @!P0 SYNCS.PHASECHK.TRANS64 P0, [R0+URZ], R3 ;  /* 0x00000003000085a7 */ /* 0x000ea400080010ff */
[----:B--2---:R-:W-:Y:S05]  /*b300*/  @!P0 BRA `(.L_x_240) ;  /* 0xfffffffc00f08947 */ /* 0x004fea000383ffff */
[----:B------:R-:W-:Y:S05]  /*b310*/  BRA `(.L_x_241) ;  /* 0xffffff8400d07947 */ /* 0x000fea000383ffff */
.L_x_74:
[----:B---3--:R-:W-:-:S07]  /*b320*/  MOV R0, UR4 ;  /* 0x0000000400007c02 */ /* 0x008fce0008000f00 */
.L_x_242:
[----:B-1----:R1:W2:Y:S02]  /*b330*/  SYNCS.PHASECHK.TRANS64.TRYWAIT P0, [R0+URZ], R3 ;  /* 0x00000003000075a7 */ /* 0x0022a400080011ff */
[----:B--2---:R-:W-:Y:S05]  /*b340*/  @!P0 NANOSLEEP.SYNCS 0x989680 ;  /* 0x009896800000895d */ /* 0x004fea0003900000 */
[----:B------:R-:W2:Y:S02]  /*b350*/  @!P0 SYNCS.PHASECHK.TRANS64 P0, [R0+URZ], R3 ;  /* 0x00000003000085a7 */ /* 0x000ea400080010ff */
[----:B--2---:R-:W-:Y:S05]  /*b360*/  @!P0 BRA `(.L_x_242) ;  /* 0xfffffffc00f08947 */ /* 0x004fea000383ffff */
[----:B------:R-:W-:Y:S05]  /*b370*/  BRA `(.L_x_243) ;  /* 0xffffff8400dc7947 */ /* 0x000fea000383ffff */
.L_x_77:
[----:B-1----:R1:W2:Y:S02]  /*b380*/  SYNCS.PHASECHK.TRANS64.TRYWAIT P0, [R0+URZ+0x2b0], R4 ;  /* 0x0002b004000075a7 */ /* 0x0022a400080011ff */
[----:B--2---:R-:W-:Y:S05]  /*b390*/  @!P0 NANOSLEEP.SYNCS 0x989680 ;  /* 0x009896800000895d */ /* 0x004fea0003900000 */
[----:B------:R-:W2:Y:S02]  /*b3a0*/  @!P0 SYNCS.PHASECHK.TRANS64 P0, [R0+URZ+0x2b0], R4 ;  /* 0x0002b004000085a7 */ /* 0x000ea400080010ff */
[----:B--2---:R-:W-:Y:S05]  /*b3b0*/  @!P0 BRA `(.L_x_77) ;  /* 0xfffffffc00f08947 */ /* 0x004fea000383ffff */
[----:B------:R-:W-:Y:S05]  /*b3c0*/  BRA `(.L_x_244) ;  /* 0xffffff88003c7947 */ /* 0x000fea000383ffff */
.L_x_78:
[----:B------:R-:W-:-:S07]  /*b3d0*/  MOV R0, UR5 ;  /* 0x0000000500007c02 */ /* 0x000fce0008000f00 */
.L_x_245:
[----:B-1----:R1:W2:Y:S02]  /*b3e0*/  SYNCS.PHASECHK.TRANS64.TRYWAIT P0, [R0+URZ+0x260], R5 ;  /* 0x00026005000075a7 */ /* 0x0022a400080011ff */
[----:B--2---:R-:W-:Y:S05]  /*b3f0*/  @!P0 NANOSLEEP.SYNCS 0x989680 ;  /* 0x009896800000895d */ /* 0x004fea0003900000 */
[----:B------:R-:W2:Y:S02]  /*b400*/  @!P0 SYNCS.PHASECHK.TRANS64 P0, [R0+URZ+0x260], R5 ;  /* 0x00026005000085a7 */ /* 0x000ea400080010ff */
[----:B--2---:R-:W-:Y:S05]  /*b410*/  @!P0 BRA `(.L_x_245) ;  /* 0xfffffffc00f08947 */ /* 0x004fea000383ffff */
[----:B------:R-:W-:Y:S05]  /*b420*/  BRA `(.L_x_246) ;  /* 0xffffff88004c7947 */ /* 0x000fea000383ffff */
.L_x_79:
[----:B-1----:R1:W2:Y:S02]  /*b430*/  SYNCS.PHASECHK.TRANS64.TRYWAIT P1, [R0+URZ+0x250], R4 ;  /* 0x00025004000075a7 */ /* 0x0022a400080211ff */
[----:B--2---:R-:W-:Y:S05]  /*b440*/  @!P1 NANOSLEEP.SYNCS 0x989680 ;  /* 0x009896800000995d */ /* 0x004fea0003900000 */
[----:B------:R-:W2:Y:S02]  /*b450*/  @!P1 SYNCS.PHASECHK.TRANS64 P1, [R0+URZ+0x250], R4 ;  /* 0x00025004000095a7 */ /* 0x000ea400080210ff */
[----:B--2---:R-:W-:Y:S05]  /*b460*/  @!P1 BRA `(.L_x_79) ;  /* 0xfffffffc00f09947 */ /* 0x004fea000383ffff */
[----:B------:R-:W-:Y:S05]  /*b470*/  BRA `(.L_x_247) ;  /* 0xffffff88007c7947 */ /* 0x000fea000383ffff */
.L_x_82:
[----:B------:R-:W-:-:S07]  /*b480*/  MOV R0, UR5 ;  /* 0x0000000500007c02 */ /* 0x000fce0008000f00 */
.L_x_248:
[----:B-1----:R1:W2:Y:S02]  /*b490*/  SYNCS.PHASECHK.TRANS64.TRYWAIT P0, [R0+URZ+0x260], R2 ;  /* 0x00026002000075a7 */ /* 0x0022a400080011ff */
[----:B--2---:R-:W-:Y:S05]  /*b4a0*/  @!P0 NANOSLEEP.SYNCS 0x989680 ;  /* 0x009896800000895d */ /* 0x004fea0003900000 */
[----:B------:R-:W2:Y:S02]  /*b4b0*/  @!P0 SYNCS.PHASECHK.TRANS64 P0, [R0+URZ+0x260], R2 ;  /* 0x00026002000085a7 */ /* 0x000ea400080010ff */
[----:B--2---:R-:W-:Y:S05]  /*b4c0*/  @!P0 BRA `(.L_x_248) ;  /* 0xfffffffc00f08947 */ /* 0x004fea000383ffff */
[----:B------:R-:W-:Y:S05]  /*b4d0*/  BRA `(.L_x_81) ;  /* 0xffffff8800d07947 */ /* 0x000fea000383ffff */
.L_x_91:
[----:B-1----:R-:W-:-:S04]  /*b4e0*/  MOV R4, UR6 ;  /* 0x0000000600047c02 */ /* 0x002fc80008000f00 */
[----:B------:R1:W2:Y:S03]  /*b4f0*/  SYNCS.PHASECHK.TRANS64.TRYWAIT P0, [R4+URZ+0x8], R5 ;  /* 0x00000805040075a7 */ /* 0x0002a600080011ff */
[----:B--2---:R-:W-:Y:S05]  /*b500*/  @!P0 NANOSLEEP.SYNCS 0x989680 ;  /* 0x009896800000895d */ /* 0x004fea0003900000 */
[----:B------:R-:W2:Y:S02]  /*b510*/  @!P0 SYNCS.PHASECHK.TRANS64 P0, [R4+URZ+0x8], R5 ;  /* 0x00000805040085a7 */ /* 0x000ea400080010ff */
[----:B--2---:R-:W-:Y:S05]  /*b520*/  @!P0 BRA `(.L_x_91) ;  /* 0xfffffffc00ec8947 */ /* 0x004fea000383ffff */
[----:B------:R-:W-:Y:S05]  /*b530*/  BRA `(.L_x_90) ;  /* 0xffffff8c00847947 */ /* 0x000fea000383ffff */
.L_x_93:
[----:B------:R-:W-:Y:S01]  /*b540*/  BSSY B0, `(.L_x_249) ;  /* 0x0000006000007945 */ /* 0x000fe20003800000 */
[----:B------:R-:W-:-:S07]  /*b550*/  MOV R15, 0xffffffff ;  /* 0xffffffff000f7802 */ /* 0x000fce0000000f00 */
[----:B-1---5:R-:W-:Y:S05]  /*b560*/  WARPSYNC.COLLECTIVE R15, `(.L_x_250) ;  /* 0x000000000f0c7348 */ /* 0x022fea0003c00000 */
[----:B------:R-:W-:Y:S02]  /*b570*/  ELECT P6, UR79, PT ;  /* 0x00000000004f782f */ /* 0x000fe400038c0000 */
[----:B------:R-:W-:Y:S01]  /*b580*/  MOV R14, UR79 ;  /* 0x0000004f000e7c02 */ /* 0x000fe20008000f00 */
[----:B-1---5:R-:W-:Y:S10]  /*b590*/  ENDCOLLECTIVE ;  /* 0x000000000000791b */ /* 0x022ff40003800000 */
.L_x_250:
[----:B------:R-:W-:Y:S05]  /*b5a0*/  BSYNC B0 ;  /* 0x0000000000007941 */ /* 0x000fea0003800000 */
.L_x_249:
[----:B------:R-:W-:Y:S05]  /*b5b0*/  BRA `(.L_x_251) ;  /* 0xffffff8c00b47947 */ /* 0x000fea000383ffff */
.L_x_95:
[----:B-1----:R-:W-:-:S04]  /*b5c0*/  MOV R2, UR6 ;  /* 0x0000000600027c02 */ /* 0x002fc80008000f00 */
[----:B------:R1:W2:Y:S03]  /*b5d0*/  SYNCS.PHASECHK.TRANS64.TRYWAIT P0, [R2+URZ+0x8], R3 ;  /* 0x00000803020075a7 */ /* 0x0002a600080011ff */
[----:B--2---:R-:W-:Y:S05]  /*b5e0*/  @!P0 NANOSLEEP.SYNCS 0x989680 ;  /* 0x009896800000895d */ /* 0x004fea0003900000 */
[----:B------:R-:W2:Y:S02]  /*b5f0*/  @!P0 SYNCS.PHASECHK.TRANS64 P0, [R2+URZ+0x8], R3 ;  /* 0x00000803020085a7 */ /* 0x000ea400080010ff */
[----:B--2---:R-:W-:Y:S05]  /*b600*/  @!P0 BRA `(.L_x_95) ;  /* 0xfffffffc00ec8947 */ /* 0x004fea000383ffff */
[----:B------:R-:W-:Y:S05]  /*b610*/  BRA `(.L_x_94) ;  /* 0xffffff8c00b87947 */ /* 0x000fea000383ffff */
.L_x_96:
[----:B-1----:R1:W2:Y:S02]  /*b620*/  SYNCS.PHASECHK.TRANS64.TRYWAIT P0, [R0+URZ+0x250], R4 ;  /* 0x00025004000075a7 */ /* 0x0022a400080011ff */
[----:B--2---:R-:W-:Y:S05]  /*b630*/  @!P0 NANOSLEEP.SYNCS 0x989680 ;  /* 0x009896800000895d */ /* 0x004fea0003900000 */
[----:B------:R-:W2:Y:S02]  /*b640*/  @!P0 SYNCS.PHASECHK.TRANS64 P0, [R0+URZ+0x250], R4 ;  /* 0x00025004000085a7 */ /* 0x000ea400080010ff */
[----:B--2---:R-:W-:Y:S05]  /*b650*/  @!P0 BRA `(.L_x_96) ;  /* 0xfffffffc00f08947 */ /* 0x004fea000383ffff */
[----:B------:R-:W-:Y:S05]  /*b660*/  BRA `(.L_x_252) ;  /* 0xffffff90008c7947 */ /* 0x000fea000383ffff */
.L_x_98:
[----:B------:R-:W-:-:S07]  /*b670*/  MOV R0, UR11 ;  /* 0x0000000b00007c02 */ /* 0x000fce0008000f00 */
.L_x_253:
[----:B-1----:R1:W2:Y:S02]  /*b680*/  SYNCS.PHASECHK.TRANS64.TRYWAIT P0, [R0+URZ+0x290], R4 ;  /* 0x00029004000075a7 */ /* 0x0022a400080011ff */
[----:B--2---:R-:W-:Y:S05]  /*b690*/  @!P0 NANOSLEEP.SYNCS 0x989680 ;  /* 0x009896800000895d */ /* 0x004fea0003900000 */
[----:B------:R-:W2:Y:S02]  /*b6a0*/  @!P0 SYNCS.PHASECHK.TRANS64 P0, [R0+URZ+0x290], R4 ;  /* 0x00029004000085a7 */ /* 0x000ea400080010ff */
[----:B--2---:R-:W-:Y:S05]  /*b6b0*/  @!P0 BRA `(.L_x_253) ;  /* 0xfffffffc00f08947 */ /* 0x004fea000383ffff */
[----:B------:R-:W-:Y:S05]  /*b6c0*/  BRA `(.L_x_254) ;  /* 0xffffff9000d47947 */ /* 0x000fea000383ffff */
.L_x_101:
[----:B------:R-:W-:Y:S07]  /*b6d0*/  MOV R0, UR9 ;  /* 0x0000000900007c02 */ /* 0x000fee0008000f00 */
.L_x_255:
[----:B-1----:R1:W2:Y:S02]  /*b6e0*/  SYNCS.PHASECHK.TRANS64.TRYWAIT P0, [R0+URZ], R4 ;  /* 0x00000004000075a7 */ /* 0x0022a400080011ff */
[----:B--2---:R-:W-:Y:S05]  /*b6f0*/  @!P0 NANOSLEEP.SYNCS 0x989680 ;  /* 0x009896800000895d */ /* 0x004fea0003900000 */
[----:B------:R-:W2:Y:S02]  /*b700*/  @!P0 SYNCS.PHASECHK.TRANS64 P0, [R0+URZ], R4 ;  /* 0x00000004000085a7 */ /* 0x000ea400080010ff */
[----:B--2---:R-:W-:Y:S05]  /*b710*/  @!P0 BRA `(.L_x_255) ;  /* 0xfffffffc00f08947 */ /* 0x004fea000383ffff */
[----:B------:R-:W-:Y:S05]  /*b720*/  BRA `(.L_x_100) ;  /* 0xffffff9000ec7947 */ /* 0x000fea000383ffff */
.L_x_105:
[----:B-1----:R-:W-:-:S07]  /*b730*/  MOV R0, UR7 ;  /* 0x0000000700007c02 */ /* 0x002fce0008000f00 */
.L_x_256:
[----:B-1----:R1:W2:Y:S02]  /*b740*/  SYNCS.PHASECHK.TRANS64.TRYWAIT P0, [R0+URZ], R2 ;  /* 0x00000002000075a7 */ /* 0x0022a400080011ff */
[----:B--2---:R-:W-:Y:S05]  /*b750*/  @!P0 NANOSLEEP.SYNCS 0x989680 ;  /* 0x009896800000895d */ /* 0x004fea0003900000 */
[----:B------:R-:W2:Y:S02]  /*b760*/  @!P0 SYNCS.PHASECHK.TRANS64 P0, [R0+URZ], R2 ;  /* 0x00000002000085a7 */ /* 0x000ea400080010ff */
[----:B--2---:R-:W-:Y:S05]  /*b770*/  @!P0 BRA `(.L_x_256) ;  /* 0xfffffffc00f08947 */ /* 0x004fea000383ffff */
[----:B------:R-:W-:Y:S05]  /*b780*/  BRA `(.L_x_257) ;  /* 0xffffff9400a47947 */ /* 0x000fea000383ffff */
.L_x_106:
[----:B------:R-:W-:-:S07]  /*b790*/  MOV R0, UR7 ;  /* 0x0000000700007c02 */ /* 0x000fce0008000f00 */
.L_x_258:
[----:B-1----:R1:W2:Y:S02]  /*b7a0*/  SYNCS.PHASECHK.TRANS64.TRYWAIT P0, [R0+URZ], R3 ;  /* 0x00000003000075a7 */ /* 0x0022a400080011ff */
[----:B--2---:R-:W-:Y:S05]  /*b7b0*/  @!P0 NANOSLEEP.SYNCS 0x989680 ;  /* 0x009896800000895d */ /* 0x004fea0003900000 */
[----:B------:R-:W2:Y:S02]  /*b7c0*/  @!P0 SYNCS.PHASECHK.TRANS64 P0, [R0+URZ], R3 ;  /* 0x00000003000085a7 */ /* 0x000ea400080010ff */
[----:B--2---:R-:W-:Y:S05]  /*b7d0*/  @!P0 BRA `(.L_x_258) ;  /* 0xfffffffc00f08947 */ /* 0x004fea000383ffff */
[----:B------:R-:W-:Y:S05]  /*b7e0*/  BRA `(.L_x_259) ;  /* 0xffffff9400b07947 */ /* 0x000fea000383ffff */
.L_x_107:
[----:B------:R-:W-:-:S07]  /*b7f0*/  MOV R0, UR7 ;  /* 0x0000000700007c02 */ /* 0x000fce0008000f00 */
.L_x_260:
[----:B-1----:R1:W2:Y:S02]  /*b800*/  SYNCS.PHASECHK.TRANS64.TRYWAIT P0, [R0+URZ], R3 ;  /* 0x00000003000075a7 */ /* 0x0022a400080011ff */
[----:B--2---:R-:W-:Y:S05]  /*b810*/  @!P0 NANOSLEEP.SYNCS 0x989680 ;  /* 0x009896800000895d */ /* 0x004fea0003900000 */
[----:B------:R-:W2:Y:S02]  /*b820*/  @!P0 SYNCS.PHASECHK.TRANS64 P0, [R0+URZ], R3 ;  /* 0x00000003000085a7 */ /* 0x000ea400080010ff */
[----:B--2---:R-:W-:Y:S05]  /*b830*/  @!P0 BRA `(.L_x_260) ;  /* 0xfffffffc00f08947 */ /* 0x004fea000383ffff */
[----:B------:R-:W-:Y:S05]  /*b840*/  BRA `(.L_x_261) ;  /* 0xffffff9400bc7947 */ /* 0x000fea000383ffff */
.L_x_110:
[----:B------:R-:W-:-:S07]  /*b850*/  MOV R0, UR8 ;  /* 0x0000000800007c02 */ /* 0x000fce0008000f00 */
.L_x_262:
[----:B-1----:R1:W2:Y:S02]  /*b860*/  SYNCS.PHASECHK.TRANS64.TRYWAIT P1, [R0+URZ+0x2d0], R2 ;  /* 0x0002d002000075a7 */ /* 0x0022a400080211ff */
[----:B--2---:R-:W-:Y:S05]  /*b870*/  @!P1 NANOSLEEP.SYNCS 0x989680 ;  /* 0x009896800000995d */ /* 0x004fea0003900000 */
[----:B------:R-:W2:Y:S02]  /*b880*/  @!P1 SYNCS.PHASECHK.TRANS64 P1, [R0+URZ+0x2d0], R2 ;  /* 0x0002d002000095a7 */ /* 0x000ea400080210ff */
[----:B--2---:R-:W-:Y:S05]  /*b890*/  @!P1 BRA `(.L_x_262) ;  /* 0xfffffffc00f09947 */ /* 0x004fea000383ffff */
[----:B------:R-:W-:Y:S05]  /*b8a0*/  BRA `(.L_x_263) ;  /* 0xffffff9800087947 */ /* 0x000fea000383ffff */
.L_x_115:
[----:B--2---:R2:W4:Y:S02]  /*b8b0*/  SYNCS.PHASECHK.TRANS64.TRYWAIT P0, [R0+URZ+0x250], R2 ;  /* 0x00025002000075a7 */ /* 0x00452400080011ff */
[----:B----4-:R-:W-:Y:S05]  /*b8c0*/  @!P0 NANOSLEEP.SYNCS 0x989680 ;  /* 0x009896800000895d */ /* 0x010fea0003900000 */
[----:B------:R-:W4:Y:S02]  /*b8d0*/  @!P0 SYNCS.PHASECHK.TRANS64 P0, [R0+URZ+0x250], R2 ;  /* 0x00025002000085a7 */ /* 0x000f2400080010ff */
[----:B----4-:R-:W-:Y:S05]  /*b8e0*/  @!P0 BRA `(.L_x_115) ;  /* 0xfffffffc00f08947 */ /* 0x010fea000383ffff */
[----:B------:R-:W-:Y:S05]  /*b8f0*/  BRA `(.L_x_264) ;  /* 0xffffff9c001c7947 */ /* 0x000fea000383ffff */
.L_x_118:
[----:B------:R-:W-:Y:S07]  /*b900*/  MOV R0, UR7 ;  /* 0x0000000700007c02 */ /* 0x000fee0008000f00 */
.L_x_265:
[----:B--2---:R2:W4:Y:S02]  /*b910*/  SYNCS.PHASECHK.TRANS64.TRYWAIT P0, [R0+URZ+0x248], R2 ;  /* 0x00024802000075a7 */ /* 0x00452400080011ff */
[----:B----4-:R-:W-:Y:S05]  /*b920*/  @!P0 NANOSLEEP.SYNCS 0x989680 ;  /* 0x009896800000895d */ /* 0x010fea0003900000 */
[----:B------:R-:W4:Y:S02]  /*b930*/  @!P0 SYNCS.PHASECHK.TRANS64 P0, [R0+URZ+0x248], R2 ;  /* 0x00024802000085a7 */ /* 0x000f2400080010ff */
[----:B----4-:R-:W-:Y:S05]  /*b940*/  @!P0 BRA `(.L_x_265) ;  /* 0xfffffffc00f08947 */ /* 0x010fea000383ffff */
[----:B------:R-:W-:Y:S05]  /*b950*/  BRA `(.L_x_117) ;  /* 0xffffff9c00fc7947 */ /* 0x000fea000383ffff */
.L_x_121:
[----:B------:R-:W-:Y:S07]  /*b960*/  MOV R0, UR7 ;  /* 0x0000000700007c02 */ /* 0x000fee0008000f00 */
.L_x_266:
[----:B-1----:R1:W2:Y:S02]  /*b970*/  SYNCS.PHASECHK.TRANS64.TRYWAIT P0, [R0+URZ+0x220], R14 ;  /* 0x0002200e000075a7 */ /* 0x0022a400080011ff */
[----:B--2---:R-:W-:Y:S05]  /*b980*/  @!P0 NANOSLEEP.SYNCS 0x989680 ;  /* 0x009896800000895d */ /* 0x004fea0003900000 */
[----:B------:R-:W2:Y:S02]  /*b990*/  @!P0 SYNCS.PHASECHK.TRANS64 P0, [R0+URZ+0x220], R14 ;  /* 0x0002200e000085a7 */ /* 0x000ea400080010ff */
[----:B--2---:R-:W-:Y:S05]  /*b9a0*/  @!P0 BRA `(.L_x_266) ;  /* 0xfffffffc00f08947 */ /* 0x004fea000383ffff */
[----:B------:R-:W-:Y:S05]  /*b9b0*/  BRA `(.L_x_267) ;  /* 0xffffffa000747947 */ /* 0x000fea000383ffff */
.L_x_122:
[----:B------:R-:W-:Y:S07]  /*b9c0*/  MOV R0, UR7 ;  /* 0x0000000700007c02 */ /* 0x000fee0008000f00 */
.L_x_268:
[----:B-1----:R1:W2:Y:S02]  /*b9d0*/  SYNCS.PHASECHK.TRANS64.TRYWAIT P0, [R0+URZ+0x228], R14 ;  /* 0x0002280e000075a7 */ /* 0x0022a400080011ff */
[----:B--2---:R-:W-:Y:S05]  /*b9e0*/  @!P0 NANOSLEEP.SYNCS 0x989680 ;  /* 0x009896800000895d */ /* 0x004fea0003900000 */
[----:B------:R-:W2:Y:S02]  /*b9f0*/  @!P0 SYNCS.PHASECHK.TRANS64 P0, [R0+URZ+0x228], R14 ;  /* 0x0002280e000085a7 */ /* 0x000ea400080010ff */
[----:B--2---:R-:W-:Y:S05]  /*ba00*/  @!P0 BRA `(.L_x_268) ;  /* 0xfffffffc00f08947 */ /* 0x004fea000383ffff */
[----:B------:R-:W-:Y:S05]  /*ba10*/  BRA `(.L_x_269) ;  /* 0xffffffa000ac7947 */ /* 0x000fea000383ffff */
.L_x_123:
[----:B------:R-:W-:Y:S07]  /*ba20*/  MOV R0, UR7 ;  /* 0x0000000700007c02 */ /* 0x000fee0008000f00 */
.L_x_270:
[----:B-1----:R1:W2:Y:S02]  /*ba30*/  SYNCS.PHASECHK.TRANS64.TRYWAIT P0, [R0+URZ+0x230], R14 ;  /* 0x0002300e000075a7 */ /* 0x0022a400080011ff */
[----:B--2---:R-:W-:Y:S05]  /*ba40*/  @!P0 NANOSLEEP.SYNCS 0x989680 ;  /* 0x009896800000895d */ /* 0x004fea0003900000 */
[----:B------:R-:W2:Y:S02]  /*ba50*/  @!P0 SYNCS.PHASECHK.TRANS64 P0, [R0+URZ+0x230], R14 ;  /* 0x0002300e000085a7 */ /* 0x000ea400080010ff */
[----:B--2---:R-:W-:Y:S05]  /*ba60*/  @!P0 BRA `(.L_x_270) ;  /* 0xfffffffc00f08947 */ /* 0x004fea000383ffff */
[----:B------:R-:W-:Y:S05]  /*ba70*/  BRA `(.L_x_271) ;  /* 0xffffffa000f07947 */ /* 0x000fea000383ffff */
.L_x_124:
[----:B------:R-:W-:Y:S07]  /*ba80*/  MOV R0, UR7 ;  /* 0x0000000700007c02 */ /* 0x000fee0008000f00 */
.L_x_272:
[----:B-1----:R1:W2:Y:S02]  /*ba90*/  SYNCS.PHASECHK.TRANS64.TRYWAIT P0, [R0+URZ+0x238], R14 ;  /* 0x0002380e000075a7 */ /* 0x0022a400080011ff */
[----:B--2---:R-:W-:Y:S05]  /*baa0*/  @!P0 NANOSLEEP.SYNCS 0x989680 ;  /* 0x009896800000895d */ /* 0x004fea0003900000 */
[----:B------:R-:W2:Y:S02]  /*bab0*/  @!P0 SYNCS.PHASECHK.TRANS64 P0, [R0+URZ+0x238], R14 ;  /* 0x0002380e000085a7 */ /* 0x000ea400080010ff */
[----:B--2---:R-:W-:Y:S05]  /*bac0*/  @!P0 BRA `(.L_x_272) ;  /* 0xfffffffc00f08947 */ /* 0x004fea000383ffff */
[----:B------:R-:W-:Y:S05]  /*bad0*/  BRA `(.L_x_273) ;  /* 0xffffffa400747947 */ /* 0x000fea000383ffff */
.L_x_126:
[----:B------:R-:W-:-:S07]  /*bae0*/  MOV R0, UR7 ;  /* 0x0000000700007c02 */ /* 0x000fce0008000f00 */
.L_x_274:
[----:B-1----:R1:W4:Y:S02]  /*baf0*/  SYNCS.PHASECHK.TRANS64.TRYWAIT P0, [R0+URZ+0x220], R2 ;  /* 0x00022002000075a7 */ /* 0x00232400080011ff */
[----:B----4-:R-:W-:Y:S05]  /*bb00*/  @!P0 NANOSLEEP.SYNCS 0x989680 ;  /* 0x009896800000895d */ /* 0x010fea0003900000 */
[----:B------:R-:W4:Y:S02]  /*bb10*/  @!P0 SYNCS.PHASECHK.TRANS64 P0, [R0+URZ+0x220], R2 ;  /* 0x00022002000085a7 */ /* 0x000f2400080010ff */
[----:B----4-:R-:W-:Y:S05]  /*bb20*/  @!P0 BRA `(.L_x_274) ;  /* 0xfffffffc00f08947 */ /* 0x010fea000383ffff */
[----:B------:R-:W-:Y:S05]  /*bb30*/  BRA `(.L_x_275) ;  /* 0xffffffa400e47947 */ /* 0x000fea000383ffff */
.L_x_127:
[----:B-1----:R-:W-:-:S07]  /*bb40*/  MOV R0, UR7 ;  /* 0x0000000700007c02 */ /* 0x002fce0008000f00 */
.L_x_276:
[----:B-1----:R1:W4:Y:S02]  /*bb50*/  SYNCS.PHASECHK.TRANS64.TRYWAIT P0, [R0+URZ+0x228], R2 ;  /* 0x00022802000075a7 */ /* 0x00232400080011ff */
[----:B----4-:R-:W-:Y:S05]  /*bb60*/  @!P0 NANOSLEEP.SYNCS 0x989680 ;  /* 0x009896800000895d */ /* 0x010fea0003900000 */
[----:B------:R-:W4:Y:S02]  /*bb70*/  @!P0 SYNCS.PHASECHK.TRANS64 P0, [R0+URZ+0x228], R2 ;  /* 0x00022802000085a7 */ /* 0x000f2400080010ff */
[----:B----4-:R-:W-:Y:S05]  /*bb80*/  @!P0 BRA `(.L_x_276) ;  /* 0xfffffffc00f08947 */ /* 0x010fea000383ffff */
[----:B------:R-:W-:Y:S05]  /*bb90*/  BRA `(.L_x_277) ;  /* 0xffffffa400d47947 */ /* 0x000fea000383ffff */
.L_x_128:
[----:B-1----:R-:W-:-:S07]  /*bba0*/  MOV R0, UR7 ;  /* 0x0000000700007c02 */ /* 0x002fce0008000f00 */
.L_x_278:
[----:B-1----:R1:W4:Y:S02]  /*bbb0*/  SYNCS.PHASECHK.TRANS64.TRYWAIT P0, [R0+URZ+0x230], R2 ;  /* 0x00023002000075a7 */ /* 0x00232400080011ff */
[----:B----4-:R-:W-:Y:S05]  /*bbc0*/  @!P0 NANOSLEEP.SYNCS 0x989680 ;  /* 0x009896800000895d */ /* 0x010fea0003900000 */
[----:B------:R-:W4:Y:S02]  /*bbd0*/  @!P0 SYNCS.PHASECHK.TRANS64 P0, [R0+URZ+0x230], R2 ;  /* 0x00023002000085a7 */ /* 0x000f2400080010ff */
[----:B----4-:R-:W-:Y:S05]  /*bbe0*/  @!P0 BRA `(.L_x_278) ;  /* 0xfffffffc00f08947 */ /* 0x010fea000383ffff */
[----:B------:R-:W-:Y:S05]  /*bbf0*/  BRA `(.L_x_279) ;  /* 0xffffffa400c47947 */ /* 0x000fea000383ffff */
.L_x_130:
[----:B--2---:R2:W4:Y:S02]  /*bc00*/  SYNCS.PHASECHK.TRANS64.TRYWAIT P0, [R0+URZ+0x250], R2 ;  /* 0x00025002000075a7 */ /* 0x00452400080011ff */
[----:B----4-:R-:W-:Y:S05]  /*bc10*/  @!P0 NANOSLEEP.SYNCS 0x989680 ;  /* 0x009896800000895d */ /* 0x010fea0003900000 */
[----:B------:R-:W4:Y:S02]  /*bc20*/  @!P0 SYNCS.PHASECHK.TRANS64 P0, [R0+URZ+0x250], R2 ;  /* 0x00025002000085a7 */ /* 0x000f2400080010ff */
[----:B----4-:R-:W-:Y:S05]  /*bc30*/  @!P0 BRA `(.L_x_130) ;  /* 0xfffffffc00f08947 */ /* 0x010fea000383ffff */
[----:B------:R-:W-:Y:S05]  /*bc40*/  BRA `(.L_x_280) ;  /* 0xffffffa8008c7947 */ /* 0x000fea000383ffff */
.L_x_141:
[----:B-1----:R-:W-:Y:S04]  /*bc50*/  MOV R2, UR48 ;  /* 0x0000003000027c02 */ /* 0x002fe80008000f00 */
[----:B------:R1:W3:Y:S03]  /*bc60*/  SYNCS.PHASECHK.TRANS64.TRYWAIT P1, [R2+URZ+0x200], R3 ;  /* 0x00020003020075a7 */ /* 0x0002e600080211ff */
[----:B---3--:R-:W-:Y:S05]  /*bc70*/  @!P1 NANOSLEEP.SYNCS 0x989680 ;  /* 0x009896800000995d */ /* 0x008fea0003900000 */
[----:B------:R-:W3:Y:S02]  /*bc80*/  @!P1 SYNCS.PHASECHK.TRANS64 P1, [R2+URZ+0x200], R3 ;  /* 0x00020003020095a7 */ /* 0x000ee400080210ff */
[----:B---3--:R-:W-:Y:S05]  /*bc90*/  @!P1 BRA `(.L_x_141) ;  /* 0xfffffffc00ec9947 */ /* 0x008fea000383ffff */
[----:B------:R-:W-:Y:S05]  /*bca0*/  BRA `(.L_x_140) ;  /* 0xffffffb400987947 */ /* 0x000fea000383ffff */
.L_x_143:
[----:B-1----:R1:W4:Y:S02]  /*bcb0*/  SYNCS.PHASECHK.TRANS64.TRYWAIT P0, [R112+URZ+0x270], R0 ;  /* 0x00027000700075a7 */ /* 0x00232400080011ff */
[----:B----4-:R-:W-:Y:S05]  /*bcc0*/  @!P0 NANOSLEEP.SYNCS 0x989680 ;  /* 0x009896800000895d */ /* 0x010fea0003900000 */
[----:B------:R-:W4:Y:S02]  /*bcd0*/  @!P0 SYNCS.PHASECHK.TRANS64 P0, [R112+URZ+0x270], R0 ;  /* 0x00027000700085a7 */ /* 0x000f2400080010ff */
[----:B----4-:R-:W-:Y:S05]  /*bce0*/  @!P0 BRA `(.L_x_143) ;  /* 0xfffffffc00f08947 */ /* 0x010fea000383ffff */
[----:B------:R-:W-:Y:S05]  /*bcf0*/  BRA `(.L_x_142) ;  /* 0xffffffb400c07947 */ /* 0x000fea000383ffff */
.L_x_152:
[----:B--2---:R2:W4:Y:S02]  /*bd00*/  SYNCS.PHASECHK.TRANS64.TRYWAIT P0, [R2+URZ+0x200], R0 ;  /* 0x00020000020075a7 */ /* 0x00452400080011ff */
[----:B----4-:R-:W-:Y:S05]  /*bd10*/  @!P0 NANOSLEEP.SYNCS 0x989680 ;  /* 0x009896800000895d */ /* 0x010fea0003900000 */
[----:B------:R-:W4:Y:S02]  /*bd20*/  @!P0 SYNCS.PHASECHK.TRANS64 P0, [R2+URZ+0x200], R0 ;  /* 0x00020000020085a7 */ /* 0x000f2400080010ff */
[----:B----4-:R-:W-:Y:S05]  /*bd30*/  @!P0 BRA `(.L_x_152) ;  /* 0xfffffffc00f08947 */ /* 0x010fea000383ffff */
[----:B------:R-:W-:Y:S05]  /*bd40*/  BRA `(.L_x_151) ;  /* 0xffffffc0009c7947 */ /* 0x000fea000383ffff */
.L_x_160:
[----:B--2---:R2:W4:Y:S02]  /*bd50*/  SYNCS.PHASECHK.TRANS64.TRYWAIT P0, [R0+URZ+0x200], R6 ;  /* 0x00020006000075a7 */ /* 0x00452400080011ff */
[----:B----4-:R-:W-:Y:S05]  /*bd60*/  @!P0 NANOSLEEP.SYNCS 0x989680 ;  /* 0x009896800000895d */ /* 0x010fea0003900000 */
[----:B------:R-:W4:Y:S02]  /*bd70*/  @!P0 SYNCS.PHASECHK.TRANS64 P0, [R0+URZ+0x200], R6 ;  /* 0x00020006000085a7 */ /* 0x000f2400080010ff */
[----:B----4-:R-:W-:Y:S05]  /*bd80*/  @!P0 BRA `(.L_x_160) ;  /* 0xfffffffc00f08947 */ /* 0x010fea000383ffff */
[----:B------:R-:W-:Y:S05]  /*bd90*/  BRA `(.L_x_159) ;  /* 0xffffffcc009c7947 */ /* 0x000fea000383ffff */
.L_x_168:
[----:B--2---:R2:W4:Y:S02]  /*bda0*/  SYNCS.PHASECHK.TRANS64.TRYWAIT P0, [R0+URZ+0x200], R5 ;  /* 0x00020005000075a7 */ /* 0x00452400080011ff */
[----:B----4-:R-:W-:Y:S05]  /*bdb0*/  @!P0 NANOSLEEP.SYNCS 0x989680 ;  /* 0x009896800000895d */ /* 0x010fea0003900000 */
[----:B------:R-:W4:Y:S02]  /*bdc0*/  @!P0 SYNCS.PHASECHK.TRANS64 P0, [R0+URZ+0x200], R5 ;  /* 0x00020005000085a7 */ /* 0x000f2400080010ff */
[----:B----4-:R-:W-:Y:S05]  /*bdd0*/  @!P0 BRA `(.L_x_168) ;  /* 0xfffffffc00f08947 */ /* 0x010fea000383ffff */
[----:B------:R-:W-:Y:S05]  /*bde0*/  BRA `(.L_x_167) ;  /* 0xffffffd8009c7947 */ /* 0x000fea000383ffff */
        .weak           $__internal_0_$__cuda_sm10x_tcgen05_guardrail_trap_col_being_dealloced_not_returned_by_alloc
        .type           $__internal_0_$__cuda_sm10x_tcgen05_guardrail_trap_col_being_dealloced_not_returned_by_alloc,@function
        .size           $__internal_0_$__cuda_sm10x_tcgen05_guardrail_trap_col_being_dealloced_not_returned_by_alloc,($__internal_1_$__cuda_sm10x_tcgen05_guardrail_trap_phase_invalid_during_alloc - $__internal_0_$__cuda_sm10x_tcgen05_guardrail_trap_col_being_dealloced_not_returned_by_alloc)
$__internal_0_$__cuda_sm10x_tcgen05_guardrail_trap_col_being_dealloced_not_returned_by_alloc:
[----:B------:R-:W-:Y:S05]  /*bdf0*/  BPT.TRAP 0x1 ;  /* 0x000000040000795c */ /* 0x000fea0000300000 */
[----:B------:R-:W-:-:S04]  /*be00*/  HFMA2 R3, -RZ, RZ, 0, 0 ;  /* 0x00000000ff037431 */ /* 0x000fc800000001ff */
[----:B------:R-:W-:Y:S05]  /*be10*/  RET.REL.NODEC R2 `(_ZN7cutlass13device_kernelINS_4gemm6kernel13GemmUniversalIN4cute5tupleIJiiiiEEENS1_10collective13CollectiveMmaINS1_35MainloopSm100TmaUmmaWarpSpecializedILi32ELi2ELi4ENS5_IJNS4_1CILi2EEENSA_ILi1EEESC_EEEEENS5_IJNSA_ILi256EEENSA_ILi128EEENSA_ILi16EEEEEENS_10bfloat16_tENS5_IJlSC_lEEESJ_SK_NS4_8TiledMMAINS4_8MMA_AtomIJNS4_26SM100_MMA_F16BF16_2x1SM_SSISJ_SJ_fLi256ELi128ELNS4_4UMMA5MajorE0ELSP_0ELNSO_7ScaleInE0ELSQ_0EEEEEENS4_6LayoutINS5_IJSC_SC_SC_EEENS5_IJNSA_ILi0EEESV_SV_EEEEENS5_IJNS4_10UnderscoreESY_SY_EEEEENS4_18SM100_TMA_2SM_LOADENS4_14ComposedLayoutINS4_7SwizzleILi1ELi4ELi3EEENS4_18smem_ptr_flag_bitsILi16EEENST_INS5_IJNSA_ILi8EEESH_EEENS5_IJSH_SC_EEEEEEEvNS4_8identityES11_S1B_vS1C_EENS_8epilogue10collective18CollectiveEpilogueINS1E_23Sm100TmaWarpSpecializedILi4ELi2ELi32ELb1ELb0EEEJNS5_IJSG_SG_SH_EEENS5_IJNST_ISG_SC_EENST_INSA_ILi32EEESC_EEEEESJ_SK_SJ_SK_NS1E_6fusion15FusionCallbacksIS1I_NS1O_17LinearCombinationISJ_fSJ_fLNS_15FloatRoundStyleE2EEES1J_S1N_JEEENS4_5SM1004TMEM4LOAD26SM100_TMEM_LOAD_32dp32b32xENS4_13SM90_TMA_LOADENS12_INS13_ILi2ELi4ELi3EEES16_NST_INS5_IJS17_S1L_EEENS5_IJS1L_SC_EEEEEEENS4_39AutoVectorizingCopyWithAssumedAlignmentILi128EEENS4_14SM90_TMA_STOREES23_S25_S25_EEEvvEEEEvNT_6ParamsE) ;  /* 0xffffff4002787950 */ /* 0x000fea0003c3ffff */
        .weak           $__internal_1_$__cuda_sm10x_tcgen05_guardrail_trap_phase_invalid_during_alloc
        .type           $__internal_1_$__cuda_sm10x_tcgen05_guardrail_trap_phase_invalid_during_alloc,@function
        .size           $__internal_1_$__cuda_sm10x_tcgen05_guardrail_trap_phase_invalid_during_alloc,($__internal_2_$__cuda_sm10x_tcgen05_guardrail_trap_unallocated_columns_being_dealloced - $__internal_1_$__cuda_sm10x_tcgen05_guardrail_trap_phase_invalid_during_alloc)
$__internal_1_$__cuda_sm10x_tcgen05_guardrail_trap_phase_invalid_during_alloc:
[----:B------:R-:W-:Y:S05]  /*be20*/  BPT.TRAP 0x1 ;  /* 0x000000040000795c */ /* 0x000fea0000300000 */
[----:B------:R-:W-:-:S04]  /*be30*/  MOV R3, 0x0 ;  /* 0x0000000000037802 */ /* 0x000fc80000000f00 */
[----:B------:R-:W-:Y:S05]  /*be40*/  RET.REL.NODEC R2 `(_ZN7cutlass13device_kernelINS_4gemm6kernel13GemmUniversalIN4cute5tupleIJiiiiEEENS1_10collective13CollectiveMmaINS1_35MainloopSm100TmaUmmaWarpSpecializedILi32ELi2ELi4ENS5_IJNS4_1CILi2EEENSA_ILi1EEESC_EEEEENS5_IJNSA_ILi256EEENSA_ILi128EEENSA_ILi16EEEEEENS_10bfloat16_tENS5_IJlSC_lEEESJ_SK_NS4_8TiledMMAINS4_8MMA_AtomIJNS4_26SM100_MMA_F16BF16_2x1SM_SSISJ_SJ_fLi256ELi128ELNS4_4UMMA5MajorE0ELSP_0ELNSO_7ScaleInE0ELSQ_0EEEEEENS4_6LayoutINS5_IJSC_SC_SC_EEENS5_IJNSA_ILi0EEESV_SV_EEEEENS5_IJNS4_10UnderscoreESY_SY_EEEEENS4_18SM100_TMA_2SM_LOADENS4_14ComposedLayoutINS4_7SwizzleILi1ELi4ELi3EEENS4_18smem_ptr_flag_bitsILi16EEENST_INS5_IJNSA_ILi8EEESH_EEENS5_IJSH_SC_EEEEEEEvNS4_8identityES11_S1B_vS1C_EENS_8epilogue10collective18CollectiveEpilogueINS1E_23Sm100TmaWarpSpecializedILi4ELi2ELi32ELb1ELb0EEEJNS5_IJSG_SG_SH_EEENS5_IJNST_ISG_SC_EENST_INSA_ILi32EEESC_EEEEESJ_SK_SJ_SK_NS1E_6fusion15FusionCallbacksIS1I_NS1O_17LinearCombinationISJ_fSJ_fLNS_15FloatRoundStyleE2EEES1J_S1N_JEEENS4_5SM1004TMEM4LOAD26SM100_TMEM_LOAD_32dp32b32xENS4_13SM90_TMA_LOADENS12_INS13_ILi2ELi4ELi3EEES16_NST_INS5_IJS17_S1L_EEENS5_IJS1L_SC_EEEEEEENS4_39AutoVectorizingCopyWithAssumedAlignmentILi128EEENS4_14SM90_TMA_STOREES23_S25_S25_EEEvvEEEEvNT_6ParamsE) ;  /* 0xffffff40026c7950 */ /* 0x000fea0003c3ffff */
        .weak           $__internal_2_$__cuda_sm10x_tcgen05_guardrail_trap_unallocated_columns_being_dealloced
        .type           $__internal_2_$__cuda_sm10x_tcgen05_guardrail_trap_unallocated_columns_being_dealloced,@function
        .size           $__internal_2_$__cuda_sm10x_tcgen05_guardrail_trap_unallocated_columns_being_dealloced,(.L_x_282 - $__internal_2_$__cuda_sm10x_tcgen05_guardrail_trap_unallocated_columns_being_dealloced)
$__internal_2_$__cuda_sm10x_tcgen05_guardrail_trap_unallocated_columns_being_dealloced:
[----:B------:R-:W-:Y:S05]  /*be50*/  BPT.TRAP 0x1 ;  /* 0x000000040000795c */ /* 0x000fea0000300000 */
[----:B------:R-:W-:-:S04]  /*be60*/  HFMA2 R3, -RZ, RZ, 0, 0 ;  /* 0x00000000ff037431 */ /* 0x000fc800000001ff */
[----:B------:R-:W-:Y:S05]  /*be70*/  RET.REL.NODEC R2 `(_ZN7cutlass13device_kernelINS_4gemm6kernel13GemmUniversalIN4cute5tupleIJiiiiEEENS1_10collective13CollectiveMmaINS1_35MainloopSm100TmaUmmaWarpSpecializedILi32ELi2ELi4ENS5_IJNS4_1CILi2EEENSA_ILi1EEESC_EEEEENS5_IJNSA_ILi256EEENSA_ILi128EEENSA_ILi16EEEEEENS_10bfloat16_tENS5_IJlSC_lEEESJ_SK_NS4_8TiledMMAINS4_8MMA_AtomIJNS4_26SM100_MMA_F16BF16_2x1SM_SSISJ_SJ_fLi256ELi128ELNS4_4UMMA5MajorE0ELSP_0ELNSO_7ScaleInE0ELSQ_0EEEEEENS4_6LayoutINS5_IJSC_SC_SC_EEENS5_IJNSA_ILi0EEESV_SV_EEEEENS5_IJNS4_10UnderscoreESY_SY_EEEEENS4_18SM100_TMA_2SM_LOADENS4_14ComposedLayoutINS4_7SwizzleILi1ELi4ELi3EEENS4_18smem_ptr_flag_bitsILi16EEENST_INS5_IJNSA_ILi8EEESH_EEENS5_IJSH_SC_EEEEEEEvNS4_8identityES11_S1B_vS1C_EENS_8epilogue10collective18CollectiveEpilogueINS1E_23Sm100TmaWarpSpecializedILi4ELi2ELi32ELb1ELb0EEEJNS5_IJSG_SG_SH_EEENS5_IJNST_ISG_SC_EENST_INSA_ILi32EEESC_EEEEESJ_SK_SJ_SK_NS1E_6fusion15FusionCallbacksIS1I_NS1O_17LinearCombinationISJ_fSJ_fLNS_15FloatRoundStyleE2EEES1J_S1N_JEEENS4_5SM1004TMEM4LOAD26SM100_TMEM_LOAD_32dp32b32xENS4_13SM90_TMA_LOADENS12_INS13_ILi2ELi4ELi3EEES16_NST_INS5_IJS17_S1L_EEENS5_IJS1L_SC_EEEEEEENS4_39AutoVectorizingCopyWithAssumedAlignmentILi128EEENS4_14SM90_TMA_STOREES23_S25_S25_EEEvvEEEEvNT_6ParamsE) ;  /* 0xffffff4002607950 */ /* 0x000fea0003c3ffff */
.L_x_281:
[----:B------:R-:W-:-:S00]  /*be80*/  BRA `(.L_x_281) ;  /* 0xfffffffc00fc7947 */ /* 0x000fc0000383ffff */
[----:B------:R-:W-:-:S00]  /*be90*/  NOP ;  /* 0x0000000000007918 */ /* 0x000fc00000000000 */
        /* <DEDUP_REMOVED lines=14> */
.L_x_282:


//--------------------- .nv.global.init           --------------------------
	.section	.nv.global.init,"aw",@progbits
.nv.global.init:
	.type		$str$27,@object
	.size		$str$27,($str$28 - $str$27)
$str$27:
        /*0000*/ 	.byte	0x28, 0x61, 0x64, 0x64, 0x72, 0x65, 0x73, 0x73, 0x20, 0x26, 0x20, 0x6d, 0x61, 0x73, 0x6b, 0x29
        /*0010*/ 	.byte	0x20, 0x3d, 0x3d, 0x20, 0x30, 0x00
	.type		$str$28,@object
	.size		$str$28,($str$26 - $str$28)
$str$28:
        /*0016*/ 	.byte	0x2f, 0x74, 0x6d, 0x70, 0x2f, 0x63, 0x75, 0x74, 0x6c, 0x61, 0x73, 0x73, 0x5f, 0x73, 0x77, 0x65
        /*0026*/ 	.byte	0x65, 0x70, 0x5f, 0x73, 0x72, 0x63, 0x2f, 0x69, 0x6e, 0x63, 0x6c, 0x75, 0x64, 0x65, 0x2f, 0x63
        /*0036*/ 	.byte	0x75, 0x74, 0x65, 0x2f, 0x70, 0x6f, 0x69, 0x6e, 0x74, 0x65, 0x72, 0x5f, 0x66, 0x6c, 0x61, 0x67
        /*0046*/ 	.byte	0x67, 0x65, 0x64, 0x2e, 0x68, 0x70, 0x70, 0x00
	.type		$str$26,@object
	.size		$str$26,($str$25 - $str$26)
$str$26:
        /*004e*/ 	.byte	0x2f, 0x74, 0x6d, 0x70, 0x2f, 0x63, 0x75, 0x74, 0x6c, 0x61, 0x73, 0x73, 0x5f, 0x73, 0x77, 0x65
        /*005e*/ 	.byte	0x65, 0x70, 0x5f, 0x73, 0x72, 0x63, 0x2f, 0x69, 0x6e, 0x63, 0x6c, 0x75, 0x64, 0x65, 0x2f, 0x63
        /*006e*/ 	.byte	0x75, 0x74, 0x65, 0x2f, 0x61, 0x74, 0x6f, 0x6d, 0x2f, 0x63, 0x6f, 0x70, 0x79, 0x5f, 0x74, 0x72
        /*007e*/ 	.byte	0x61, 0x69, 0x74, 0x73, 0x5f, 0x73, 0x6d, 0x31, 0x30, 0x30, 0x2e, 0x68, 0x70, 0x70, 0x00
	.type		$str$25,@object
	.size		$str$25,(__unnamed_1 - $str$25)
$str$25:
        /*008d*/ 	.byte	0x28, 0x28, 0x75, 0x69, 0x6e, 0x74, 0x33, 0x32, 0x5f, 0x74, 0x28, 0x74, 0x68, 0x72, 0x65, 0x61
        /*009d*/ 	.byte	0x64, 0x49, 0x64, 0x78, 0x2e, 0x78, 0x29, 0x20, 0x2f, 0x20, 0x33, 0x32, 0x29, 0x20, 0x25, 0x20
        /*00ad*/ 	.byte	0x34, 0x29, 0x20, 0x3d, 0x3d, 0x20, 0x28, 0x28, 0x28, 0x74, 0x6d, 0x65, 0x6d, 0x5f, 0x61, 0x64
        /*00bd*/ 	.byte	0x64, 0x72, 0x20, 0x3e, 0x3e, 0x20, 0x31, 0x36, 0x29, 0x20, 0x2f, 0x20, 0x33, 0x32, 0x29, 0x20
        /*00cd*/ 	.byte	0x25, 0x20, 0x34, 0x29, 0x00
	.type		__unnamed_1,@object
	.size		__unnamed_1,(__unnamed_2 - __unnamed_1)
__unnamed_1:
        /*00d2*/ 	.byte	0x61, 0x75, 0x74, 0x6f, 0x20, 0x63, 0x75, 0x74, 0x65, 0x3a, 0x3a, 0x61, 0x73, 0x5f, 0x70, 0x6f
        /* <DEDUP_REMOVED lines=24> */
        /*0262*/ 	.byte	0x34, 0x30, 0x39, 0x36, 0x3e, 0x3e, 0x3e, 0x3e, 0x5d, 0x00
	.type		__unnamed_2,@object
	.size		__unnamed_2,(.L_2 - __unnamed_2)
__unnamed_2:
        /* <DEDUP_REMOVED lines=42> */
        /*050c*/ 	.byte	0x3e, 0x3e, 0x5d, 0x00
.L_2:


//--------------------- .nv.shared._ZN7cutlass13device_kernelINS_4gemm6kernel13GemmUniversalIN4cute5tupleIJiiiiEEENS1_10collective13CollectiveMmaINS1_35MainloopSm100TmaUmmaWarpSpecializedILi32ELi2ELi4ENS5_IJNS4_1CILi2EEENSA_ILi1EEESC_EEEEENS5_IJNSA_ILi256EEENSA_ILi128EEENSA_ILi16EEEEEENS_10bfloat16_tENS5_IJlSC_lEEESJ_SK_NS4_8TiledMMAINS4_8MMA_AtomIJNS4_26SM100_MMA_F16BF16_2x1SM_SSISJ_SJ_fLi256ELi128ELNS4_4UMMA5MajorE0ELSP_0ELNSO_7ScaleInE0ELSQ_0EEEEEENS4_6LayoutINS5_IJSC_SC_SC_EEENS5_IJNSA_ILi0EEESV_SV_EEEEENS5_IJNS4_10UnderscoreESY_SY_EEEEENS4_18SM100_TMA_2SM_LOADENS4_14ComposedLayoutINS4_7SwizzleILi1ELi4ELi3EEENS4_18smem_ptr_flag_bitsILi16EEENST_INS5_IJNSA_ILi8EEESH_EEENS5_IJSH_SC_EEEEEEEvNS4_8identityES11_S1B_vS1C_EENS_8epilogue10collective18CollectiveEpilogueINS1E_23Sm100TmaWarpSpecializedILi4ELi2ELi32ELb1ELb0EEEJNS5_IJSG_SG_SH_EEENS5_IJNST_ISG_SC_EENST_INSA_ILi32EEESC_EEEEESJ_SK_SJ_SK_NS1E_6fusion15FusionCallbacksIS1I_NS1O_17LinearCombinationISJ_fSJ_fLNS_15FloatRoundStyleE2EEES1J_S1N_JEEENS4_5SM1004TMEM4LOAD26SM100_TMEM_LOAD_32dp32b32xENS4_13SM90_TMA_LOADENS12_INS13_ILi2ELi4ELi3EEES16_NST_INS5_IJS17_S1L_EEENS5_IJS1L_SC_EEEEEEENS4_39AutoVectorizingCopyWithAssumedAlignmentILi128EEENS4_14SM90_TMA_STOREES23_S25_S25_EEEvvEEEEvNT_6ParamsE --------------------------
	.section	.nv.shared._ZN7cutlass13device_kernelINS_4gemm6kernel13GemmUniversalIN4cute5tupleIJiiiiEEENS1_10collective13CollectiveMmaINS1_35MainloopSm100TmaUmmaWarpSpecializedILi32ELi2ELi4ENS5_IJNS4_1CILi2EEENSA_ILi1EEESC_EEEEENS5_IJNSA_ILi256EEENSA_ILi128EEENSA_ILi16EEEEEENS_10bfloat16_tENS5_IJlSC_lEEESJ_SK_NS4_8TiledMMAINS4_8MMA_AtomIJNS4_26SM100_MMA_F16BF16_2x1SM_SSISJ_SJ_fLi256ELi128ELNS4_4UMMA5MajorE0ELSP_0ELNSO_7ScaleInE0ELSQ_0EEEEEENS4_6LayoutINS5_IJSC_SC_SC_EEENS5_IJNSA_ILi0EEESV_SV_EEEEENS5_IJNS4_10UnderscoreESY_SY_EEEEENS4_18SM100_TMA_2SM_LOADENS4_14ComposedLayoutINS4_7SwizzleILi1ELi4ELi3EEENS4_18smem_ptr_flag_bitsILi16EEENST_INS5_IJNSA_ILi8EEESH_EEENS5_IJSH_SC_EEEEEEEvNS4_8identityES11_S1B_vS1C_EENS_8epilogue10collective18CollectiveEpilogueINS1E_23Sm100TmaWarpSpecializedILi4ELi2ELi32ELb1ELb0EEEJNS5_IJSG_SG_SH_EEENS5_IJNST_ISG_SC_EENST_INSA_ILi32EEESC_EEEEESJ_SK_SJ_SK_NS1E_6fusion15FusionCallbacksIS1I_NS1O_17LinearCombinationISJ_fSJ_fLNS_15FloatRoundStyleE2EEES1J_S1N_JEEENS4_5SM1004TMEM4LOAD26SM100_TMEM_LOAD_32dp32b32xENS4_13SM90_TMA_LOADENS12_INS13_ILi2ELi4ELi3EEES16_NST_INS5_IJS17_S1L_EEENS5_IJS1L_SC_EEEEEEENS4_39AutoVectorizingCopyWithAssumedAlignmentILi128EEENS4_14SM90_TMA_STOREES23_S25_S25_EEEvvEEEEvNT_6ParamsE,"aw",@nobits
	.sectionflags	@""
	.align	16
	.zero		1024


//--------------------- .nv.shared.reserved.0     --------------------------
	.section	.nv.shared.reserved.0,"aw",@nobits
	.weak		__nv_reservedSMEM_offset_0_alias
	.size		__nv_reservedSMEM_offset_0_alias, 0, 64
	.other		__nv_reservedSMEM_offset_0_alias,@"STO_CUDA_RESERVED_SHARED STV_DEFAULT"
__nv_reservedSMEM_offset_0_alias:
	.zero		0
.nv.shared.reserved.0:
	.zero		64
	.weak		__nv_reservedSMEM_tcgen05_partition
	.type		__nv_reservedSMEM_tcgen05_partition,@object
	.size		__nv_reservedSMEM_tcgen05_partition,(.L_0 - __nv_reservedSMEM_tcgen05_partition)
__nv_reservedSMEM_tcgen05_partition:
	.zero		32
.L_0:


//--------------------- .nv.global                --------------------------
	.section	.nv.global,"aw",@nobits
.nv.global:
	.type		_ZN40_INTERNAL_cf4e8af8_4_k_cu_8ec212cf_187914cute1_E,@object
	.size		_ZN40_INTERNAL_cf4e8af8_4_k_cu_8ec212cf_187914cute1_E,(_ZN40_INTERNAL_cf4e8af8_4_k_cu_8ec212cf_187914cuda3std3__45__cpo6cbeginE - _ZN40_INTERNAL_cf4e8af8_4_k_cu_8ec212cf_187914cute1_E)
_ZN40_INTERNAL_cf4e8af8_4_k_cu_8ec212cf_187914cute1_E:
	.zero		1
	.type		_ZN40_INTERNAL_cf4e8af8_4_k_cu_8ec212cf_187914cuda3std3__45__cpo6cbeginE,@object
	.size		_ZN40_INTERNAL_cf4e8af8_4_k_cu_8ec212cf_187914cuda3std3__45__cpo6cbeginE,(_ZN40_INTERNAL_cf4e8af8_4_k_cu_8ec212cf_187914cuda3std3__48in_placeE - _ZN40_INTERNAL_cf4e8af8_4_k_cu_8ec212cf_187914cuda3std3__45__cpo6cbeginE)
_ZN40_INTERNAL_cf4e8af8_4_k_cu_8ec212cf_187914cuda3std3__45__cpo6cbeginE:
	.zero		1
	.type		_ZN40_INTERNAL_cf4e8af8_4_k_cu_8ec212cf_187914cuda3std3__48in_placeE,@object
	.size		_ZN40_INTERNAL_cf4e8af8_4_k_cu_8ec212cf_187914cuda3std3__48in_placeE,(_ZN40_INTERNAL_cf4e8af8_4_k_cu_8ec212cf_187914cuda3std6ranges3__45__cpo9iter_moveE - _ZN40_INTERNAL_cf4e8af8_4_k_cu_8ec212cf_187914cuda3std3__48in_placeE)
_ZN40_INTERNAL_cf4e8af8_4_k_cu_8ec212cf_187914cuda3std3__48in_placeE:
	.zero		1
	.type		_ZN40_INTERNAL_cf4e8af8_4_k_cu_8ec212cf_187914cuda3std6ranges3__45__cpo9iter_moveE,@object
	.size		_ZN40_INTERNAL_cf4e8af8_4_k_cu_8ec212cf_187914cuda3std6ranges3__45__cpo9iter_moveE,(_ZN40_INTERNAL_cf4e8af8_4_k_cu_8ec212cf_187914cuda3std3__45__cpo5beginE - _ZN40_INTERNAL_cf4e8af8_4_k_cu_8ec212cf_187914cuda3std6ranges3__45__cpo9iter_moveE)
_ZN40_INTERNAL_cf4e8af8_4_k_cu_8ec212cf_187914cuda3std6ranges3__45__cpo9iter_moveE:
	.zero		1
	.type		_ZN40_INTERNAL_cf4e8af8_4_k_cu_8ec212cf_187914cuda3std3__45__cpo5beginE,@object
	.size		_ZN40_INTERNAL_cf4e8af8_4_k_cu_8ec212cf_187914cuda3std3__45__cpo5beginE,(_ZN40_INTERNAL_cf4e8af8_4_k_cu_8ec212cf_187914cuda3std3__442_GLOBAL__N__cf4e8af8_4_k_cu_8ec212cf_187916ignoreE - _ZN40_INTERNAL_cf4e8af8_4_k_cu_8ec212cf_187914cuda3std3__45__cpo5beginE)
_ZN40_INTERNAL_cf4e8af8_4_k_cu_8ec212cf_187914cuda3std3__45__cpo5beginE:
	.zero		1
	.type		_ZN40_INTERNAL_cf4e8af8_4_k_cu_8ec212cf_187914cuda3std3__442_GLOBAL__N__cf4e8af8_4_k_cu_8ec212cf_187916ignoreE,@object
	.size		_ZN40_INTERNAL_cf4e8af8_4_k_cu_8ec212cf_187914cuda3std3__442_GLOBAL__N__cf4e8af8_4_k_cu_8ec212cf_187916ignoreE,(_ZN40_INTERNAL_cf4e8af8_4_k_cu_8ec212cf_187914cute7productE - _ZN40_INTERNAL_cf4e8af8_4_k_cu_8ec212cf_187914cuda3std3__442_GLOBAL__N__cf4e8af8_4_k_cu_8ec212cf_187916ignoreE)
_ZN40_INTERNAL_cf4e8af8_4_k_cu_8ec212cf_187914cuda3std3__442_GLOBAL__N__cf4e8af8_4_k_cu_8ec212cf_187916ignoreE:
	.zero		1
	.type		_ZN40_INTERNAL_cf4e8af8_4_k_cu_8ec212cf_187914cute7productE,@object
	.size		_ZN40_INTERNAL_cf4e8af8_4_k_cu_8ec212cf_187914cute7productE,(_ZN40_INTERNAL_cf4e8af8_4_k_cu_8ec212cf_187914cuda3std3__45__cpo3endE - _ZN40_INTERNAL_cf4e8af8_4_k_cu_8ec212cf_187914cute7productE)
_ZN40_INTERNAL_cf4e8af8_4_k_cu_8ec212cf_187914cute7productE:
	.zero		1
	.type		_ZN40_INTERNAL_cf4e8af8_4_k_cu_8ec212cf_187914cuda3std3__45__cpo3endE,@object
	.size		_ZN40_INTERNAL_cf4e8af8_4_k_cu_8ec212cf_187914cuda3std3__45__cpo3endE,(_ZN40_INTERNAL_cf4e8af8_4_k_cu_8ec212cf_187914cuda3std3__419piecewise_constructE - _ZN40_INTERNAL_cf4e8af8_4_k_cu_8ec212cf_187914cuda3std3__45__cpo3endE)
_ZN40_INTERNAL_cf4e8af8_4_k_cu_8ec212cf_187914cuda3std3__45__cpo3endE:
	.zero		1
	.type		_ZN40_INTERNAL_cf4e8af8_4_k_cu_8ec212cf_187914cuda3std3__419piecewise_constructE,@object
	.size		_ZN40_INTERNAL_cf4e8af8_4_k_cu_8ec212cf_187914cuda3std3__419piecewise_constructE,(_ZN40_INTERNAL_cf4e8af8_4_k_cu_8ec212cf_187914cuda3std3__45__cpo4cendE - _ZN40_INTERNAL_cf4e8af8_4_k_cu_8ec212cf_187914cuda3std3__419piecewise_constructE)
_ZN40_INTERNAL_cf4e8af8_4_k_cu_8ec212cf_187914cuda3std3__419piecewise_constructE:
	.zero		1
	.type		_ZN40_INTERNAL_cf4e8af8_4_k_cu_8ec212cf_187914cuda3std3__45__cpo4cendE,@object
	.size		_ZN40_INTERNAL_cf4e8af8_4_k_cu_8ec212cf_187914cuda3std3__45__cpo4cendE,(_ZN40_INTERNAL_cf4e8af8_4_k_cu_8ec212cf_187914cuda3std6ranges3__45__cpo4swapE - _ZN40_INTERNAL_cf4e8af8_4_k_cu_8ec212cf_187914cuda3std3__45__cpo4cendE)
_ZN40_INTERNAL_cf4e8af8_4_k_cu_8ec212cf_187914cuda3std3__45__cpo4cendE:
	.zero		1
	.type		_ZN40_INTERNAL_cf4e8af8_4_k_cu_8ec212cf_187914cuda3std6ranges3__45__cpo4swapE,@object
	.size		_ZN40_INTERNAL_cf4e8af8_4_k_cu_8ec212cf_187914cuda3std6ranges3__45__cpo4swapE,(.L_10 - _ZN40_INTERNAL_cf4e8af8_4_k_cu_8ec212cf_187914cuda3std6ranges3__45__cpo4swapE)
_ZN40_INTERNAL_cf4e8af8_4_k_cu_8ec212cf_187914cuda3std6ranges3__45__cpo4swapE:
	.zero		1
.L_10:


//--------------------- .nv.constant0._ZN7cutlass13device_kernelINS_4gemm6kernel13GemmUniversalIN4cute5tupleIJiiiiEEENS1_10collective13CollectiveMmaINS1_35MainloopSm100TmaUmmaWarpSpecializedILi32ELi2ELi4ENS5_IJNS4_1CILi2EEENSA_ILi1EEESC_EEEEENS5_IJNSA_ILi256EEENSA_ILi128EEENSA_ILi16EEEEEENS_10bfloat16_tENS5_IJlSC_lEEESJ_SK_NS4_8TiledMMAINS4_8MMA_AtomIJNS4_26SM100_MMA_F16BF16_2x1SM_SSISJ_SJ_fLi256ELi128ELNS4_4UMMA5MajorE0ELSP_0ELNSO_7ScaleInE0ELSQ_0EEEEEENS4_6LayoutINS5_IJSC_SC_SC_EEENS5_IJNSA_ILi0EEESV_SV_EEEEENS5_IJNS4_10UnderscoreESY_SY_EEEEENS4_18SM100_TMA_2SM_LOADENS4_14ComposedLayoutINS4_7SwizzleILi1ELi4ELi3EEENS4_18smem_ptr_flag_bitsILi16EEENST_INS5_IJNSA_ILi8EEESH_EEENS5_IJSH_SC_EEEEEEEvNS4_8identityES11_S1B_vS1C_EENS_8epilogue10collective18CollectiveEpilogueINS1E_23Sm100TmaWarpSpecializedILi4ELi2ELi32ELb1ELb0EEEJNS5_IJSG_SG_SH_EEENS5_IJNST_ISG_SC_EENST_INSA_ILi32EEESC_EEEEESJ_SK_SJ_SK_NS1E_6fusion15FusionCallbacksIS1I_NS1O_17LinearCombinationISJ_fSJ_fLNS_15FloatRoundStyleE2EEES1J_S1N_JEEENS4_5SM1004TMEM4LOAD26SM100_TMEM_LOAD_32dp32b32xENS4_13SM90_TMA_LOADENS12_INS13_ILi2ELi4ELi3EEES16_NST_INS5_IJS17_S1L_EEENS5_IJS1L_SC_EEEEEEENS4_39AutoVectorizingCopyWithAssumedAlignmentILi128EEENS4_14SM90_TMA_STOREES23_S25_S25_EEEvvEEEEvNT_6ParamsE --------------------------
	.section	.nv.constant0._ZN7cutlass13device_kernelINS_4gemm6kernel13GemmUniversalIN4cute5tupleIJiiiiEEENS1_10collective13CollectiveMmaINS1_35MainloopSm100TmaUmmaWarpSpecializedILi32ELi2ELi4ENS5_IJNS4_1CILi2EEENSA_ILi1EEESC_EEEEENS5_IJNSA_ILi256EEENSA_ILi128EEENSA_ILi16EEEEEENS_10bfloat16_tENS5_IJlSC_lEEESJ_SK_NS4_8TiledMMAINS4_8MMA_AtomIJNS4_26SM100_MMA_F16BF16_2x1SM_SSISJ_SJ_fLi256ELi128ELNS4_4UMMA5MajorE0ELSP_0ELNSO_7ScaleInE0ELSQ_0EEEEEENS4_6LayoutINS5_IJSC_SC_SC_EEENS5_IJNSA_ILi0EEESV_SV_EEEEENS5_IJNS4_10UnderscoreESY_SY_EEEEENS4_18SM100_TMA_2SM_LOADENS4_14ComposedLayoutINS4_7SwizzleILi1ELi4ELi3EEENS4_18smem_ptr_flag_bitsILi16EEENST_INS5_IJNSA_ILi8EEESH_EEENS5_IJSH_SC_EEEEEEEvNS4_8identityES11_S1B_vS1C_EENS_8epilogue10collective18CollectiveEpilogueINS1E_23Sm100TmaWarpSpecializedILi4ELi2ELi32ELb1ELb0EEEJNS5_IJSG_SG_SH_EEENS5_IJNST_ISG_SC_EENST_INSA_ILi32EEESC_EEEEESJ_SK_SJ_SK_NS1E_6fusion15FusionCallbacksIS1I_NS1O_17LinearCombinationISJ_fSJ_fLNS_15FloatRoundStyleE2EEES1J_S1N_JEEENS4_5SM1004TMEM4LOAD26SM100_TMEM_LOAD_32dp32b32xENS4_13SM90_TMA_LOADENS12_INS13_ILi2ELi4ELi3EEES16_NST_INS5_IJS17_S1L_EEENS5_IJS1L_SC_EEEEEEENS4_39AutoVectorizingCopyWithAssumedAlignmentILi128EEENS4_14SM90_TMA_STOREES23_S25_S25_EEEvvEEEEvNT_6ParamsE,"a",@progbits
	.sectionflags	@""
	.align	4
.nv.constant0._ZN7cutlass13device_kernelINS_4gemm6kernel13GemmUniversalIN4cute5tupleIJiiiiEEENS1_10collective13CollectiveMmaINS1_35MainloopSm100TmaUmmaWarpSpecializedILi32ELi2ELi4ENS5_IJNS4_1CILi2EEENSA_ILi1EEESC_EEEEENS5_IJNSA_ILi256EEENSA_ILi128EEENSA_ILi16EEEEEENS_10bfloat16_tENS5_IJlSC_lEEESJ_SK_NS4_8TiledMMAINS4_8MMA_AtomIJNS4_26SM100_MMA_F16BF16_2x1SM_SSISJ_SJ_fLi256ELi128ELNS4_4UMMA5MajorE0ELSP_0ELNSO_7ScaleInE0ELSQ_0EEEEEENS4_6LayoutINS5_IJSC_SC_SC_EEENS5_IJNSA_ILi0EEESV_SV_EEEEENS5_IJNS4_10UnderscoreESY_SY_EEEEENS4_18SM100_TMA_2SM_LOADENS4_14ComposedLayoutINS4_7SwizzleILi1ELi4ELi3EEENS4_18smem_ptr_flag_bitsILi16EEENST_INS5_IJNSA_ILi8EEESH_EEENS5_IJSH_SC_EEEEEEEvNS4_8identityES11_S1B_vS1C_EENS_8epilogue10collective18CollectiveEpilogueINS1E_23Sm100TmaWarpSpecializedILi4ELi2ELi32ELb1ELb0EEEJNS5_IJSG_SG_SH_EEENS5_IJNST_ISG_SC_EENST_INSA_ILi32EEESC_EEEEESJ_SK_SJ_SK_NS1E_6fusion15FusionCallbacksIS1I_NS1O_17LinearCombinationISJ_fSJ_fLNS_15FloatRoundStyleE2EEES1J_S1N_JEEENS4_5SM1004TMEM4LOAD26SM100_TMEM_LOAD_32dp32b32xENS4_13SM90_TMA_LOADENS12_INS13_ILi2ELi4ELi3EEES16_NST_INS5_IJS17_S1L_EEENS5_IJS1L_SC_EEEEEEENS4_39AutoVectorizingCopyWithAssumedAlignmentILi128EEENS4_14SM90_TMA_STOREES23_S25_S25_EEEvvEEEEvNT_6ParamsE:
	.zero		2944


//--------------------- SYMBOLS --------------------------

	.type		.nv.reservedSmem.offset0,@object
	.size		.nv.reservedSmem.offset0,0x4
	.type		.nv.reservedSmem.cap,@object
	.size		.nv.reservedSmem.cap,0x4
	.type		__assertfail,@function
